//
// Generated by NVIDIA NVVM Compiler
//
// Compiler Build ID: CL-36424714
// Cuda compilation tools, release 13.0, V13.0.88
// Based on NVVM 20.0.0
//

.version 9.0
.target sm_100
.address_size 64

	// .globl	_Z14lb_init_kernelPfS_S_S_S_S_S_S_S_iif

.visible .entry _Z14lb_init_kernelPfS_S_S_S_S_S_S_S_iif(
	.param .u64 .ptr .align 1 _Z14lb_init_kernelPfS_S_S_S_S_S_S_S_iif_param_0,
	.param .u64 .ptr .align 1 _Z14lb_init_kernelPfS_S_S_S_S_S_S_S_iif_param_1,
	.param .u64 .ptr .align 1 _Z14lb_init_kernelPfS_S_S_S_S_S_S_S_iif_param_2,
	.param .u64 .ptr .align 1 _Z14lb_init_kernelPfS_S_S_S_S_S_S_S_iif_param_3,
	.param .u64 .ptr .align 1 _Z14lb_init_kernelPfS_S_S_S_S_S_S_S_iif_param_4,
	.param .u64 .ptr .align 1 _Z14lb_init_kernelPfS_S_S_S_S_S_S_S_iif_param_5,
	.param .u64 .ptr .align 1 _Z14lb_init_kernelPfS_S_S_S_S_S_S_S_iif_param_6,
	.param .u64 .ptr .align 1 _Z14lb_init_kernelPfS_S_S_S_S_S_S_S_iif_param_7,
	.param .u64 .ptr .align 1 _Z14lb_init_kernelPfS_S_S_S_S_S_S_S_iif_param_8,
	.param .u32 _Z14lb_init_kernelPfS_S_S_S_S_S_S_S_iif_param_9,
	.param .u32 _Z14lb_init_kernelPfS_S_S_S_S_S_S_S_iif_param_10,
	.param .f32 _Z14lb_init_kernelPfS_S_S_S_S_S_S_S_iif_param_11
)
{
	.reg .pred 	%p<4>;
	.reg .b32 	%r<12>;
	.reg .b32 	%f<5>;
	.reg .b64 	%rd<32>;
	.reg .b64 	%fd<4>;

	ld.param.u64 	%rd2, [_Z14lb_init_kernelPfS_S_S_S_S_S_S_S_iif_param_1];
	ld.param.u64 	%rd4, [_Z14lb_init_kernelPfS_S_S_S_S_S_S_S_iif_param_3];
	ld.param.u64 	%rd5, [_Z14lb_init_kernelPfS_S_S_S_S_S_S_S_iif_param_4];
	ld.param.u64 	%rd6, [_Z14lb_init_kernelPfS_S_S_S_S_S_S_S_iif_param_5];
	ld.param.u64 	%rd8, [_Z14lb_init_kernelPfS_S_S_S_S_S_S_S_iif_param_7];
	ld.param.u64 	%rd9, [_Z14lb_init_kernelPfS_S_S_S_S_S_S_S_iif_param_8];
	ld.param.u32 	%r3, [_Z14lb_init_kernelPfS_S_S_S_S_S_S_S_iif_param_9];
	ld.param.u32 	%r4, [_Z14lb_init_kernelPfS_S_S_S_S_S_S_S_iif_param_10];
	ld.param.f32 	%f1, [_Z14lb_init_kernelPfS_S_S_S_S_S_S_S_iif_param_11];
	mov.u32 	%r5, %ctaid.y;
	mov.u32 	%r6, %ntid.y;
	mov.u32 	%r7, %tid.y;
	mad.lo.s32 	%r1, %r5, %r6, %r7;
	mov.u32 	%r8, %ctaid.x;
	mov.u32 	%r9, %ntid.x;
	mov.u32 	%r10, %tid.x;
	mad.lo.s32 	%r2, %r8, %r9, %r10;
	setp.ge.s32 	%p1, %r1, %r4;
	setp.ge.s32 	%p2, %r2, %r3;
	or.pred  	%p3, %p2, %p1;
	@%p3 bra 	$L__BB0_2;
	ld.param.u64 	%rd31, [_Z14lb_init_kernelPfS_S_S_S_S_S_S_S_iif_param_6];
	ld.param.u64 	%rd30, [_Z14lb_init_kernelPfS_S_S_S_S_S_S_S_iif_param_2];
	ld.param.u64 	%rd29, [_Z14lb_init_kernelPfS_S_S_S_S_S_S_S_iif_param_0];
	cvta.to.global.u64 	%rd10, %rd29;
	cvta.to.global.u64 	%rd11, %rd2;
	cvta.to.global.u64 	%rd12, %rd30;
	cvta.to.global.u64 	%rd13, %rd4;
	cvta.to.global.u64 	%rd14, %rd5;
	cvta.to.global.u64 	%rd15, %rd6;
	cvta.to.global.u64 	%rd16, %rd31;
	cvta.to.global.u64 	%rd17, %rd8;
	cvta.to.global.u64 	%rd18, %rd9;
	div.rn.f32 	%f2, %f1, 0f42100000;
	div.rn.f32 	%f3, %f1, 0f41100000;
	cvt.f64.f32 	%fd1, %f1;
	mul.f64 	%fd2, %fd1, 0d4010000000000000;
	div.rn.f64 	%fd3, %fd2, 0d4022000000000000;
	cvt.rn.f32.f64 	%f4, %fd3;
	mad.lo.s32 	%r11, %r3, %r1, %r2;
	mul.wide.u32 	%rd19, %r11, 4;
	add.s64 	%rd20, %rd10, %rd19;
	st.global.f32 	[%rd20], %f4;
	add.s64 	%rd21, %rd11, %rd19;
	st.global.f32 	[%rd21], %f3;
	add.s64 	%rd22, %rd12, %rd19;
	st.global.f32 	[%rd22], %f3;
	add.s64 	%rd23, %rd13, %rd19;
	st.global.f32 	[%rd23], %f3;
	add.s64 	%rd24, %rd14, %rd19;
	st.global.f32 	[%rd24], %f3;
	add.s64 	%rd25, %rd15, %rd19;
	st.global.f32 	[%rd25], %f2;
	add.s64 	%rd26, %rd16, %rd19;
	st.global.f32 	[%rd26], %f2;
	add.s64 	%rd27, %rd17, %rd19;
	st.global.f32 	[%rd27], %f2;
	add.s64 	%rd28, %rd18, %rd19;
	st.global.f32 	[%rd28], %f2;
$L__BB0_2:
	ret;

}
	// .globl	_Z22lb_redistribute_kernelPfS_S_S_S_S_S_S_S_PKtffii
.visible .entry _Z22lb_redistribute_kernelPfS_S_S_S_S_S_S_S_PKtffii(
	.param .u64 .ptr .align 1 _Z22lb_redistribute_kernelPfS_S_S_S_S_S_S_S_PKtffii_param_0,
	.param .u64 .ptr .align 1 _Z22lb_redistribute_kernelPfS_S_S_S_S_S_S_S_PKtffii_param_1,
	.param .u64 .ptr .align 1 _Z22lb_redistribute_kernelPfS_S_S_S_S_S_S_S_PKtffii_param_2,
	.param .u64 .ptr .align 1 _Z22lb_redistribute_kernelPfS_S_S_S_S_S_S_S_PKtffii_param_3,
	.param .u64 .ptr .align 1 _Z22lb_redistribute_kernelPfS_S_S_S_S_S_S_S_PKtffii_param_4,
	.param .u64 .ptr .align 1 _Z22lb_redistribute_kernelPfS_S_S_S_S_S_S_S_PKtffii_param_5,
	.param .u64 .ptr .align 1 _Z22lb_redistribute_kernelPfS_S_S_S_S_S_S_S_PKtffii_param_6,
	.param .u64 .ptr .align 1 _Z22lb_redistribute_kernelPfS_S_S_S_S_S_S_S_PKtffii_param_7,
	.param .u64 .ptr .align 1 _Z22lb_redistribute_kernelPfS_S_S_S_S_S_S_S_PKtffii_param_8,
	.param .u64 .ptr .align 1 _Z22lb_redistribute_kernelPfS_S_S_S_S_S_S_S_PKtffii_param_9,
	.param .f32 _Z22lb_redistribute_kernelPfS_S_S_S_S_S_S_S_PKtffii_param_10,
	.param .f32 _Z22lb_redistribute_kernelPfS_S_S_S_S_S_S_S_PKtffii_param_11,
	.param .u32 _Z22lb_redistribute_kernelPfS_S_S_S_S_S_S_S_PKtffii_param_12,
	.param .u32 _Z22lb_redistribute_kernelPfS_S_S_S_S_S_S_S_PKtffii_param_13
)
{
	.reg .pred 	%p<6>;
	.reg .b16 	%rs<2>;
	.reg .b32 	%r<8>;
	.reg .b32 	%f<21>;
	.reg .b64 	%rd<27>;

	ld.param.u64 	%rd4, [_Z22lb_redistribute_kernelPfS_S_S_S_S_S_S_S_PKtffii_param_1];
	ld.param.u64 	%rd5, [_Z22lb_redistribute_kernelPfS_S_S_S_S_S_S_S_PKtffii_param_3];
	ld.param.u64 	%rd6, [_Z22lb_redistribute_kernelPfS_S_S_S_S_S_S_S_PKtffii_param_5];
	ld.param.u64 	%rd7, [_Z22lb_redistribute_kernelPfS_S_S_S_S_S_S_S_PKtffii_param_6];
	ld.param.u64 	%rd8, [_Z22lb_redistribute_kernelPfS_S_S_S_S_S_S_S_PKtffii_param_7];
	ld.param.u64 	%rd9, [_Z22lb_redistribute_kernelPfS_S_S_S_S_S_S_S_PKtffii_param_8];
	ld.param.u64 	%rd10, [_Z22lb_redistribute_kernelPfS_S_S_S_S_S_S_S_PKtffii_param_9];
	ld.param.f32 	%f3, [_Z22lb_redistribute_kernelPfS_S_S_S_S_S_S_S_PKtffii_param_10];
	ld.param.f32 	%f4, [_Z22lb_redistribute_kernelPfS_S_S_S_S_S_S_S_PKtffii_param_11];
	ld.param.u32 	%r3, [_Z22lb_redistribute_kernelPfS_S_S_S_S_S_S_S_PKtffii_param_12];
	ld.param.u32 	%r4, [_Z22lb_redistribute_kernelPfS_S_S_S_S_S_S_S_PKtffii_param_13];
	mul.f32 	%f5, %f3, %f4;
	div.rn.f32 	%f1, %f5, 0f41100000;
	div.rn.f32 	%f2, %f5, 0f42100000;
	mov.u32 	%r5, %ctaid.x;
	mov.u32 	%r6, %ntid.x;
	mov.u32 	%r7, %tid.x;
	mad.lo.s32 	%r1, %r5, %r6, %r7;
	setp.ge.s32 	%p1, %r1, %r4;
	@%p1 bra 	$L__BB1_6;
	cvta.to.global.u64 	%rd11, %rd10;
	mul.lo.s32 	%r2, %r3, %r1;
	mul.wide.s32 	%rd12, %r2, 2;
	add.s64 	%rd13, %rd11, %rd12;
	ld.global.u16 	%rs1, [%rd13];
	setp.ne.s16 	%p2, %rs1, 0;
	@%p2 bra 	$L__BB1_6;
	cvta.to.global.u64 	%rd14, %rd5;
	mul.wide.s32 	%rd15, %r2, 4;
	add.s64 	%rd1, %rd14, %rd15;
	ld.global.f32 	%f6, [%rd1];
	setp.leu.f32 	%p3, %f6, %f1;
	@%p3 bra 	$L__BB1_6;
	cvta.to.global.u64 	%rd16, %rd7;
	add.s64 	%rd2, %rd16, %rd15;
	ld.global.f32 	%f7, [%rd2];
	setp.leu.f32 	%p4, %f7, %f2;
	@%p4 bra 	$L__BB1_6;
	cvta.to.global.u64 	%rd18, %rd8;
	add.s64 	%rd3, %rd18, %rd15;
	ld.global.f32 	%f8, [%rd3];
	setp.leu.f32 	%p5, %f8, %f2;
	@%p5 bra 	$L__BB1_6;
	cvta.to.global.u64 	%rd20, %rd4;
	add.s64 	%rd22, %rd20, %rd15;
	ld.global.f32 	%f9, [%rd22];
	add.f32 	%f10, %f1, %f9;
	st.global.f32 	[%rd22], %f10;
	ld.global.f32 	%f11, [%rd1];
	sub.f32 	%f12, %f11, %f1;
	st.global.f32 	[%rd1], %f12;
	cvta.to.global.u64 	%rd23, %rd6;
	add.s64 	%rd24, %rd23, %rd15;
	ld.global.f32 	%f13, [%rd24];
	add.f32 	%f14, %f2, %f13;
	st.global.f32 	[%rd24], %f14;
	ld.global.f32 	%f15, [%rd2];
	sub.f32 	%f16, %f15, %f2;
	st.global.f32 	[%rd2], %f16;
	ld.global.f32 	%f17, [%rd3];
	sub.f32 	%f18, %f17, %f2;
	st.global.f32 	[%rd3], %f18;
	cvta.to.global.u64 	%rd25, %rd9;
	add.s64 	%rd26, %rd25, %rd15;
	ld.global.f32 	%f19, [%rd26];
	add.f32 	%f20, %f2, %f19;
	st.global.f32 	[%rd26], %f20;
$L__BB1_6:
	ret;

}
	// .globl	_Z19lb_propagate_kernelPfS_S_S_S_S_S_S_S_S_S_S_S_S_S_S_S_S_ii
.visible .entry _Z19lb_propagate_kernelPfS_S_S_S_S_S_S_S_S_S_S_S_S_S_S_S_S_ii(
	.param .u64 .ptr .align 1 _Z19lb_propagate_kernelPfS_S_S_S_S_S_S_S_S_S_S_S_S_S_S_S_S_ii_param_0,
	.param .u64 .ptr .align 1 _Z19lb_propagate_kernelPfS_S_S_S_S_S_S_S_S_S_S_S_S_S_S_S_S_ii_param_1,
	.param .u64 .ptr .align 1 _Z19lb_propagate_kernelPfS_S_S_S_S_S_S_S_S_S_S_S_S_S_S_S_S_ii_param_2,
	.param .u64 .ptr .align 1 _Z19lb_propagate_kernelPfS_S_S_S_S_S_S_S_S_S_S_S_S_S_S_S_S_ii_param_3,
	.param .u64 .ptr .align 1 _Z19lb_propagate_kernelPfS_S_S_S_S_S_S_S_S_S_S_S_S_S_S_S_S_ii_param_4,
	.param .u64 .ptr .align 1 _Z19lb_propagate_kernelPfS_S_S_S_S_S_S_S_S_S_S_S_S_S_S_S_S_ii_param_5,
	.param .u64 .ptr .align 1 _Z19lb_propagate_kernelPfS_S_S_S_S_S_S_S_S_S_S_S_S_S_S_S_S_ii_param_6,
	.param .u64 .ptr .align 1 _Z19lb_propagate_kernelPfS_S_S_S_S_S_S_S_S_S_S_S_S_S_S_S_S_ii_param_7,
	.param .u64 .ptr .align 1 _Z19lb_propagate_kernelPfS_S_S_S_S_S_S_S_S_S_S_S_S_S_S_S_S_ii_param_8,
	.param .u64 .ptr .align 1 _Z19lb_propagate_kernelPfS_S_S_S_S_S_S_S_S_S_S_S_S_S_S_S_S_ii_param_9,
	.param .u64 .ptr .align 1 _Z19lb_propagate_kernelPfS_S_S_S_S_S_S_S_S_S_S_S_S_S_S_S_S_ii_param_10,
	.param .u64 .ptr .align 1 _Z19lb_propagate_kernelPfS_S_S_S_S_S_S_S_S_S_S_S_S_S_S_S_S_ii_param_11,
	.param .u64 .ptr .align 1 _Z19lb_propagate_kernelPfS_S_S_S_S_S_S_S_S_S_S_S_S_S_S_S_S_ii_param_12,
	.param .u64 .ptr .align 1 _Z19lb_propagate_kernelPfS_S_S_S_S_S_S_S_S_S_S_S_S_S_S_S_S_ii_param_13,
	.param .u64 .ptr .align 1 _Z19lb_propagate_kernelPfS_S_S_S_S_S_S_S_S_S_S_S_S_S_S_S_S_ii_param_14,
	.param .u64 .ptr .align 1 _Z19lb_propagate_kernelPfS_S_S_S_S_S_S_S_S_S_S_S_S_S_S_S_S_ii_param_15,
	.param .u64 .ptr .align 1 _Z19lb_propagate_kernelPfS_S_S_S_S_S_S_S_S_S_S_S_S_S_S_S_S_ii_param_16,
	.param .u64 .ptr .align 1 _Z19lb_propagate_kernelPfS_S_S_S_S_S_S_S_S_S_S_S_S_S_S_S_S_ii_param_17,
	.param .u32 _Z19lb_propagate_kernelPfS_S_S_S_S_S_S_S_S_S_S_S_S_S_S_S_S_ii_param_18,
	.param .u32 _Z19lb_propagate_kernelPfS_S_S_S_S_S_S_S_S_S_S_S_S_S_S_S_S_ii_param_19
)
{
	.reg .pred 	%p<4>;
	.reg .b32 	%r<33>;
	.reg .b32 	%f<10>;
	.reg .b64 	%rd<66>;

	ld.param.u64 	%rd2, [_Z19lb_propagate_kernelPfS_S_S_S_S_S_S_S_S_S_S_S_S_S_S_S_S_ii_param_1];
	ld.param.u64 	%rd4, [_Z19lb_propagate_kernelPfS_S_S_S_S_S_S_S_S_S_S_S_S_S_S_S_S_ii_param_3];
	ld.param.u64 	%rd5, [_Z19lb_propagate_kernelPfS_S_S_S_S_S_S_S_S_S_S_S_S_S_S_S_S_ii_param_4];
	ld.param.u64 	%rd6, [_Z19lb_propagate_kernelPfS_S_S_S_S_S_S_S_S_S_S_S_S_S_S_S_S_ii_param_5];
	ld.param.u64 	%rd7, [_Z19lb_propagate_kernelPfS_S_S_S_S_S_S_S_S_S_S_S_S_S_S_S_S_ii_param_6];
	ld.param.u64 	%rd8, [_Z19lb_propagate_kernelPfS_S_S_S_S_S_S_S_S_S_S_S_S_S_S_S_S_ii_param_7];
	ld.param.u64 	%rd9, [_Z19lb_propagate_kernelPfS_S_S_S_S_S_S_S_S_S_S_S_S_S_S_S_S_ii_param_8];
	ld.param.u64 	%rd10, [_Z19lb_propagate_kernelPfS_S_S_S_S_S_S_S_S_S_S_S_S_S_S_S_S_ii_param_9];
	ld.param.u64 	%rd11, [_Z19lb_propagate_kernelPfS_S_S_S_S_S_S_S_S_S_S_S_S_S_S_S_S_ii_param_10];
	ld.param.u64 	%rd12, [_Z19lb_propagate_kernelPfS_S_S_S_S_S_S_S_S_S_S_S_S_S_S_S_S_ii_param_11];
	ld.param.u64 	%rd13, [_Z19lb_propagate_kernelPfS_S_S_S_S_S_S_S_S_S_S_S_S_S_S_S_S_ii_param_12];
	ld.param.u64 	%rd14, [_Z19lb_propagate_kernelPfS_S_S_S_S_S_S_S_S_S_S_S_S_S_S_S_S_ii_param_13];
	ld.param.u64 	%rd15, [_Z19lb_propagate_kernelPfS_S_S_S_S_S_S_S_S_S_S_S_S_S_S_S_S_ii_param_14];
	ld.param.u64 	%rd16, [_Z19lb_propagate_kernelPfS_S_S_S_S_S_S_S_S_S_S_S_S_S_S_S_S_ii_param_15];
	ld.param.u64 	%rd17, [_Z19lb_propagate_kernelPfS_S_S_S_S_S_S_S_S_S_S_S_S_S_S_S_S_ii_param_16];
	ld.param.u64 	%rd18, [_Z19lb_propagate_kernelPfS_S_S_S_S_S_S_S_S_S_S_S_S_S_S_S_S_ii_param_17];
	ld.param.u32 	%r3, [_Z19lb_propagate_kernelPfS_S_S_S_S_S_S_S_S_S_S_S_S_S_S_S_S_ii_param_18];
	ld.param.u32 	%r4, [_Z19lb_propagate_kernelPfS_S_S_S_S_S_S_S_S_S_S_S_S_S_S_S_S_ii_param_19];
	mov.u32 	%r5, %ctaid.y;
	mov.u32 	%r6, %ntid.y;
	mov.u32 	%r7, %tid.y;
	mad.lo.s32 	%r1, %r5, %r6, %r7;
	mov.u32 	%r8, %ctaid.x;
	mov.u32 	%r9, %ntid.x;
	mov.u32 	%r10, %tid.x;
	mad.lo.s32 	%r2, %r8, %r9, %r10;
	setp.ge.s32 	%p1, %r1, %r4;
	setp.ge.s32 	%p2, %r2, %r3;
	or.pred  	%p3, %p2, %p1;
	@%p3 bra 	$L__BB2_2;
	ld.param.u64 	%rd65, [_Z19lb_propagate_kernelPfS_S_S_S_S_S_S_S_S_S_S_S_S_S_S_S_S_ii_param_2];
	ld.param.u64 	%rd64, [_Z19lb_propagate_kernelPfS_S_S_S_S_S_S_S_S_S_S_S_S_S_S_S_S_ii_param_0];
	cvta.to.global.u64 	%rd19, %rd64;
	cvta.to.global.u64 	%rd20, %rd10;
	cvta.to.global.u64 	%rd21, %rd2;
	cvta.to.global.u64 	%rd22, %rd11;
	cvta.to.global.u64 	%rd23, %rd65;
	cvta.to.global.u64 	%rd24, %rd12;
	cvta.to.global.u64 	%rd25, %rd4;
	cvta.to.global.u64 	%rd26, %rd13;
	cvta.to.global.u64 	%rd27, %rd5;
	cvta.to.global.u64 	%rd28, %rd14;
	cvta.to.global.u64 	%rd29, %rd6;
	cvta.to.global.u64 	%rd30, %rd15;
	cvta.to.global.u64 	%rd31, %rd7;
	cvta.to.global.u64 	%rd32, %rd16;
	cvta.to.global.u64 	%rd33, %rd8;
	cvta.to.global.u64 	%rd34, %rd17;
	cvta.to.global.u64 	%rd35, %rd9;
	cvta.to.global.u64 	%rd36, %rd18;
	add.s32 	%r11, %r2, 1;
	rem.s32 	%r12, %r11, %r3;
	add.s32 	%r13, %r1, 1;
	rem.u32 	%r14, %r13, %r4;
	add.s32 	%r15, %r2, %r3;
	add.s32 	%r16, %r15, -1;
	rem.s32 	%r17, %r16, %r3;
	add.s32 	%r18, %r1, %r4;
	add.s32 	%r19, %r18, -1;
	rem.u32 	%r20, %r19, %r4;
	mul.lo.s32 	%r21, %r3, %r1;
	add.s32 	%r22, %r21, %r2;
	mul.wide.u32 	%rd37, %r22, 4;
	add.s64 	%rd38, %rd19, %rd37;
	ld.global.f32 	%f1, [%rd38];
	add.s64 	%rd39, %rd20, %rd37;
	st.global.f32 	[%rd39], %f1;
	add.s64 	%rd40, %rd21, %rd37;
	ld.global.f32 	%f2, [%rd40];
	add.s32 	%r23, %r12, %r21;
	mul.wide.u32 	%rd41, %r23, 4;
	add.s64 	%rd42, %rd22, %rd41;
	st.global.f32 	[%rd42], %f2;
	add.s64 	%rd43, %rd23, %rd37;
	ld.global.f32 	%f3, [%rd43];
	mul.lo.s32 	%r24, %r14, %r3;
	add.s32 	%r25, %r24, %r2;
	mul.wide.u32 	%rd44, %r25, 4;
	add.s64 	%rd45, %rd24, %rd44;
	st.global.f32 	[%rd45], %f3;
	add.s64 	%rd46, %rd25, %rd37;
	ld.global.f32 	%f4, [%rd46];
	add.s32 	%r26, %r17, %r21;
	mul.wide.u32 	%rd47, %r26, 4;
	add.s64 	%rd48, %rd26, %rd47;
	st.global.f32 	[%rd48], %f4;
	add.s64 	%rd49, %rd27, %rd37;
	ld.global.f32 	%f5, [%rd49];
	mul.lo.s32 	%r27, %r20, %r3;
	add.s32 	%r28, %r27, %r2;
	mul.wide.u32 	%rd50, %r28, 4;
	add.s64 	%rd51, %rd28, %rd50;
	st.global.f32 	[%rd51], %f5;
	add.s64 	%rd52, %rd29, %rd37;
	ld.global.f32 	%f6, [%rd52];
	add.s32 	%r29, %r24, %r12;
	mul.wide.u32 	%rd53, %r29, 4;
	add.s64 	%rd54, %rd30, %rd53;
	st.global.f32 	[%rd54], %f6;
	add.s64 	%rd55, %rd31, %rd37;
	ld.global.f32 	%f7, [%rd55];
	add.s32 	%r30, %r24, %r17;
	mul.wide.u32 	%rd56, %r30, 4;
	add.s64 	%rd57, %rd32, %rd56;
	st.global.f32 	[%rd57], %f7;
	add.s64 	%rd58, %rd33, %rd37;
	ld.global.f32 	%f8, [%rd58];
	add.s32 	%r31, %r27, %r17;
	mul.wide.u32 	%rd59, %r31, 4;
	add.s64 	%rd60, %rd34, %rd59;
	st.global.f32 	[%rd60], %f8;
	add.s64 	%rd61, %rd35, %rd37;
	ld.global.f32 	%f9, [%rd61];
	add.s32 	%r32, %r27, %r12;
	mul.wide.u32 	%rd62, %r32, 4;
	add.s64 	%rd63, %rd36, %rd62;
	st.global.f32 	[%rd63], %f9;
$L__BB2_2:
	ret;

}
	// .globl	_Z20lb_bounceback_kernelPfS_S_S_S_S_S_S_S_PKfS1_S1_S1_S1_S1_S1_S1_S1_PKtii
.visible .entry _Z20lb_bounceback_kernelPfS_S_S_S_S_S_S_S_PKfS1_S1_S1_S1_S1_S1_S1_S1_PKtii(
	.param .u64 .ptr .align 1 _Z20lb_bounceback_kernelPfS_S_S_S_S_S_S_S_PKfS1_S1_S1_S1_S1_S1_S1_S1_PKtii_param_0,
	.param .u64 .ptr .align 1 _Z20lb_bounceback_kernelPfS_S_S_S_S_S_S_S_PKfS1_S1_S1_S1_S1_S1_S1_S1_PKtii_param_1,
	.param .u64 .ptr .align 1 _Z20lb_bounceback_kernelPfS_S_S_S_S_S_S_S_PKfS1_S1_S1_S1_S1_S1_S1_S1_PKtii_param_2,
	.param .u64 .ptr .align 1 _Z20lb_bounceback_kernelPfS_S_S_S_S_S_S_S_PKfS1_S1_S1_S1_S1_S1_S1_S1_PKtii_param_3,
	.param .u64 .ptr .align 1 _Z20lb_bounceback_kernelPfS_S_S_S_S_S_S_S_PKfS1_S1_S1_S1_S1_S1_S1_S1_PKtii_param_4,
	.param .u64 .ptr .align 1 _Z20lb_bounceback_kernelPfS_S_S_S_S_S_S_S_PKfS1_S1_S1_S1_S1_S1_S1_S1_PKtii_param_5,
	.param .u64 .ptr .align 1 _Z20lb_bounceback_kernelPfS_S_S_S_S_S_S_S_PKfS1_S1_S1_S1_S1_S1_S1_S1_PKtii_param_6,
	.param .u64 .ptr .align 1 _Z20lb_bounceback_kernelPfS_S_S_S_S_S_S_S_PKfS1_S1_S1_S1_S1_S1_S1_S1_PKtii_param_7,
	.param .u64 .ptr .align 1 _Z20lb_bounceback_kernelPfS_S_S_S_S_S_S_S_PKfS1_S1_S1_S1_S1_S1_S1_S1_PKtii_param_8,
	.param .u64 .ptr .align 1 _Z20lb_bounceback_kernelPfS_S_S_S_S_S_S_S_PKfS1_S1_S1_S1_S1_S1_S1_S1_PKtii_param_9,
	.param .u64 .ptr .align 1 _Z20lb_bounceback_kernelPfS_S_S_S_S_S_S_S_PKfS1_S1_S1_S1_S1_S1_S1_S1_PKtii_param_10,
	.param .u64 .ptr .align 1 _Z20lb_bounceback_kernelPfS_S_S_S_S_S_S_S_PKfS1_S1_S1_S1_S1_S1_S1_S1_PKtii_param_11,
	.param .u64 .ptr .align 1 _Z20lb_bounceback_kernelPfS_S_S_S_S_S_S_S_PKfS1_S1_S1_S1_S1_S1_S1_S1_PKtii_param_12,
	.param .u64 .ptr .align 1 _Z20lb_bounceback_kernelPfS_S_S_S_S_S_S_S_PKfS1_S1_S1_S1_S1_S1_S1_S1_PKtii_param_13,
	.param .u64 .ptr .align 1 _Z20lb_bounceback_kernelPfS_S_S_S_S_S_S_S_PKfS1_S1_S1_S1_S1_S1_S1_S1_PKtii_param_14,
	.param .u64 .ptr .align 1 _Z20lb_bounceback_kernelPfS_S_S_S_S_S_S_S_PKfS1_S1_S1_S1_S1_S1_S1_S1_PKtii_param_15,
	.param .u64 .ptr .align 1 _Z20lb_bounceback_kernelPfS_S_S_S_S_S_S_S_PKfS1_S1_S1_S1_S1_S1_S1_S1_PKtii_param_16,
	.param .u64 .ptr .align 1 _Z20lb_bounceback_kernelPfS_S_S_S_S_S_S_S_PKfS1_S1_S1_S1_S1_S1_S1_S1_PKtii_param_17,
	.param .u64 .ptr .align 1 _Z20lb_bounceback_kernelPfS_S_S_S_S_S_S_S_PKfS1_S1_S1_S1_S1_S1_S1_S1_PKtii_param_18,
	.param .u32 _Z20lb_bounceback_kernelPfS_S_S_S_S_S_S_S_PKfS1_S1_S1_S1_S1_S1_S1_S1_PKtii_param_19,
	.param .u32 _Z20lb_bounceback_kernelPfS_S_S_S_S_S_S_S_PKfS1_S1_S1_S1_S1_S1_S1_S1_PKtii_param_20
)
{
	.reg .pred 	%p<5>;
	.reg .b16 	%rs<2>;
	.reg .b32 	%r<12>;
	.reg .b32 	%f<9>;
	.reg .b64 	%rd<55>;

	ld.param.u64 	%rd2, [_Z20lb_bounceback_kernelPfS_S_S_S_S_S_S_S_PKfS1_S1_S1_S1_S1_S1_S1_S1_PKtii_param_2];
	ld.param.u64 	%rd3, [_Z20lb_bounceback_kernelPfS_S_S_S_S_S_S_S_PKfS1_S1_S1_S1_S1_S1_S1_S1_PKtii_param_3];
	ld.param.u64 	%rd4, [_Z20lb_bounceback_kernelPfS_S_S_S_S_S_S_S_PKfS1_S1_S1_S1_S1_S1_S1_S1_PKtii_param_4];
	ld.param.u64 	%rd5, [_Z20lb_bounceback_kernelPfS_S_S_S_S_S_S_S_PKfS1_S1_S1_S1_S1_S1_S1_S1_PKtii_param_5];
	ld.param.u64 	%rd6, [_Z20lb_bounceback_kernelPfS_S_S_S_S_S_S_S_PKfS1_S1_S1_S1_S1_S1_S1_S1_PKtii_param_6];
	ld.param.u64 	%rd7, [_Z20lb_bounceback_kernelPfS_S_S_S_S_S_S_S_PKfS1_S1_S1_S1_S1_S1_S1_S1_PKtii_param_7];
	ld.param.u64 	%rd8, [_Z20lb_bounceback_kernelPfS_S_S_S_S_S_S_S_PKfS1_S1_S1_S1_S1_S1_S1_S1_PKtii_param_8];
	ld.param.u64 	%rd9, [_Z20lb_bounceback_kernelPfS_S_S_S_S_S_S_S_PKfS1_S1_S1_S1_S1_S1_S1_S1_PKtii_param_10];
	ld.param.u64 	%rd10, [_Z20lb_bounceback_kernelPfS_S_S_S_S_S_S_S_PKfS1_S1_S1_S1_S1_S1_S1_S1_PKtii_param_11];
	ld.param.u64 	%rd11, [_Z20lb_bounceback_kernelPfS_S_S_S_S_S_S_S_PKfS1_S1_S1_S1_S1_S1_S1_S1_PKtii_param_12];
	ld.param.u64 	%rd12, [_Z20lb_bounceback_kernelPfS_S_S_S_S_S_S_S_PKfS1_S1_S1_S1_S1_S1_S1_S1_PKtii_param_13];
	ld.param.u64 	%rd13, [_Z20lb_bounceback_kernelPfS_S_S_S_S_S_S_S_PKfS1_S1_S1_S1_S1_S1_S1_S1_PKtii_param_14];
	ld.param.u64 	%rd14, [_Z20lb_bounceback_kernelPfS_S_S_S_S_S_S_S_PKfS1_S1_S1_S1_S1_S1_S1_S1_PKtii_param_15];
	ld.param.u64 	%rd15, [_Z20lb_bounceback_kernelPfS_S_S_S_S_S_S_S_PKfS1_S1_S1_S1_S1_S1_S1_S1_PKtii_param_16];
	ld.param.u64 	%rd16, [_Z20lb_bounceback_kernelPfS_S_S_S_S_S_S_S_PKfS1_S1_S1_S1_S1_S1_S1_S1_PKtii_param_17];
	ld.param.u64 	%rd17, [_Z20lb_bounceback_kernelPfS_S_S_S_S_S_S_S_PKfS1_S1_S1_S1_S1_S1_S1_S1_PKtii_param_18];
	ld.param.u32 	%r4, [_Z20lb_bounceback_kernelPfS_S_S_S_S_S_S_S_PKfS1_S1_S1_S1_S1_S1_S1_S1_PKtii_param_19];
	ld.param.u32 	%r5, [_Z20lb_bounceback_kernelPfS_S_S_S_S_S_S_S_PKfS1_S1_S1_S1_S1_S1_S1_S1_PKtii_param_20];
	mov.u32 	%r6, %ctaid.y;
	mov.u32 	%r7, %ntid.y;
	mov.u32 	%r8, %tid.y;
	mad.lo.s32 	%r1, %r6, %r7, %r8;
	mov.u32 	%r9, %ctaid.x;
	mov.u32 	%r10, %ntid.x;
	mov.u32 	%r11, %tid.x;
	mad.lo.s32 	%r2, %r9, %r10, %r11;
	setp.ge.s32 	%p1, %r1, %r5;
	setp.ge.s32 	%p2, %r2, %r4;
	or.pred  	%p3, %p2, %p1;
	@%p3 bra 	$L__BB3_3;
	cvta.to.global.u64 	%rd18, %rd17;
	mad.lo.s32 	%r3, %r4, %r1, %r2;
	mul.wide.s32 	%rd19, %r3, 2;
	add.s64 	%rd20, %rd18, %rd19;
	ld.global.u16 	%rs1, [%rd20];
	setp.ne.s16 	%p4, %rs1, 1;
	@%p4 bra 	$L__BB3_3;
	ld.param.u64 	%rd54, [_Z20lb_bounceback_kernelPfS_S_S_S_S_S_S_S_PKfS1_S1_S1_S1_S1_S1_S1_S1_PKtii_param_1];
	cvta.to.global.u64 	%rd21, %rd11;
	mul.wide.s32 	%rd22, %r3, 4;
	add.s64 	%rd23, %rd21, %rd22;
	ld.global.f32 	%f1, [%rd23];
	cvta.to.global.u64 	%rd24, %rd54;
	add.s64 	%rd25, %rd24, %rd22;
	st.global.f32 	[%rd25], %f1;
	cvta.to.global.u64 	%rd26, %rd12;
	add.s64 	%rd27, %rd26, %rd22;
	ld.global.f32 	%f2, [%rd27];
	cvta.to.global.u64 	%rd28, %rd2;
	add.s64 	%rd29, %rd28, %rd22;
	st.global.f32 	[%rd29], %f2;
	cvta.to.global.u64 	%rd30, %rd9;
	add.s64 	%rd31, %rd30, %rd22;
	ld.global.f32 	%f3, [%rd31];
	cvta.to.global.u64 	%rd32, %rd3;
	add.s64 	%rd33, %rd32, %rd22;
	st.global.f32 	[%rd33], %f3;
	cvta.to.global.u64 	%rd34, %rd10;
	add.s64 	%rd35, %rd34, %rd22;
	ld.global.f32 	%f4, [%rd35];
	cvta.to.global.u64 	%rd36, %rd4;
	add.s64 	%rd37, %rd36, %rd22;
	st.global.f32 	[%rd37], %f4;
	cvta.to.global.u64 	%rd38, %rd15;
	add.s64 	%rd39, %rd38, %rd22;
	ld.global.f32 	%f5, [%rd39];
	cvta.to.global.u64 	%rd40, %rd5;
	add.s64 	%rd41, %rd40, %rd22;
	st.global.f32 	[%rd41], %f5;
	cvta.to.global.u64 	%rd42, %rd16;
	add.s64 	%rd43, %rd42, %rd22;
	ld.global.f32 	%f6, [%rd43];
	cvta.to.global.u64 	%rd44, %rd6;
	add.s64 	%rd45, %rd44, %rd22;
	st.global.f32 	[%rd45], %f6;
	cvta.to.global.u64 	%rd46, %rd13;
	add.s64 	%rd47, %rd46, %rd22;
	ld.global.f32 	%f7, [%rd47];
	cvta.to.global.u64 	%rd48, %rd7;
	add.s64 	%rd49, %rd48, %rd22;
	st.global.f32 	[%rd49], %f7;
	cvta.to.global.u64 	%rd50, %rd14;
	add.s64 	%rd51, %rd50, %rd22;
	ld.global.f32 	%f8, [%rd51];
	cvta.to.global.u64 	%rd52, %rd8;
	add.s64 	%rd53, %rd52, %rd22;
	st.global.f32 	[%rd53], %f8;
$L__BB3_3:
	ret;

}
	// .globl	_Z20lb_relaxation_kernelPfS_S_S_S_S_S_S_S_PKfS1_S1_S1_S1_S1_S1_S1_S1_PKtiif
.visible .entry _Z20lb_relaxation_kernelPfS_S_S_S_S_S_S_S_PKfS1_S1_S1_S1_S1_S1_S1_S1_PKtiif(
	.param .u64 .ptr .align 1 _Z20lb_relaxation_kernelPfS_S_S_S_S_S_S_S_PKfS1_S1_S1_S1_S1_S1_S1_S1_PKtiif_param_0,
	.param .u64 .ptr .align 1 _Z20lb_relaxation_kernelPfS_S_S_S_S_S_S_S_PKfS1_S1_S1_S1_S1_S1_S1_S1_PKtiif_param_1,
	.param .u64 .ptr .align 1 _Z20lb_relaxation_kernelPfS_S_S_S_S_S_S_S_PKfS1_S1_S1_S1_S1_S1_S1_S1_PKtiif_param_2,
	.param .u64 .ptr .align 1 _Z20lb_relaxation_kernelPfS_S_S_S_S_S_S_S_PKfS1_S1_S1_S1_S1_S1_S1_S1_PKtiif_param_3,
	.param .u64 .ptr .align 1 _Z20lb_relaxation_kernelPfS_S_S_S_S_S_S_S_PKfS1_S1_S1_S1_S1_S1_S1_S1_PKtiif_param_4,
	.param .u64 .ptr .align 1 _Z20lb_relaxation_kernelPfS_S_S_S_S_S_S_S_PKfS1_S1_S1_S1_S1_S1_S1_S1_PKtiif_param_5,
	.param .u64 .ptr .align 1 _Z20lb_relaxation_kernelPfS_S_S_S_S_S_S_S_PKfS1_S1_S1_S1_S1_S1_S1_S1_PKtiif_param_6,
	.param .u64 .ptr .align 1 _Z20lb_relaxation_kernelPfS_S_S_S_S_S_S_S_PKfS1_S1_S1_S1_S1_S1_S1_S1_PKtiif_param_7,
	.param .u64 .ptr .align 1 _Z20lb_relaxation_kernelPfS_S_S_S_S_S_S_S_PKfS1_S1_S1_S1_S1_S1_S1_S1_PKtiif_param_8,
	.param .u64 .ptr .align 1 _Z20lb_relaxation_kernelPfS_S_S_S_S_S_S_S_PKfS1_S1_S1_S1_S1_S1_S1_S1_PKtiif_param_9,
	.param .u64 .ptr .align 1 _Z20lb_relaxation_kernelPfS_S_S_S_S_S_S_S_PKfS1_S1_S1_S1_S1_S1_S1_S1_PKtiif_param_10,
	.param .u64 .ptr .align 1 _Z20lb_relaxation_kernelPfS_S_S_S_S_S_S_S_PKfS1_S1_S1_S1_S1_S1_S1_S1_PKtiif_param_11,
	.param .u64 .ptr .align 1 _Z20lb_relaxation_kernelPfS_S_S_S_S_S_S_S_PKfS1_S1_S1_S1_S1_S1_S1_S1_PKtiif_param_12,
	.param .u64 .ptr .align 1 _Z20lb_relaxation_kernelPfS_S_S_S_S_S_S_S_PKfS1_S1_S1_S1_S1_S1_S1_S1_PKtiif_param_13,
	.param .u64 .ptr .align 1 _Z20lb_relaxation_kernelPfS_S_S_S_S_S_S_S_PKfS1_S1_S1_S1_S1_S1_S1_S1_PKtiif_param_14,
	.param .u64 .ptr .align 1 _Z20lb_relaxation_kernelPfS_S_S_S_S_S_S_S_PKfS1_S1_S1_S1_S1_S1_S1_S1_PKtiif_param_15,
	.param .u64 .ptr .align 1 _Z20lb_relaxation_kernelPfS_S_S_S_S_S_S_S_PKfS1_S1_S1_S1_S1_S1_S1_S1_PKtiif_param_16,
	.param .u64 .ptr .align 1 _Z20lb_relaxation_kernelPfS_S_S_S_S_S_S_S_PKfS1_S1_S1_S1_S1_S1_S1_S1_PKtiif_param_17,
	.param .u64 .ptr .align 1 _Z20lb_relaxation_kernelPfS_S_S_S_S_S_S_S_PKfS1_S1_S1_S1_S1_S1_S1_S1_PKtiif_param_18,
	.param .u32 _Z20lb_relaxation_kernelPfS_S_S_S_S_S_S_S_PKfS1_S1_S1_S1_S1_S1_S1_S1_PKtiif_param_19,
	.param .u32 _Z20lb_relaxation_kernelPfS_S_S_S_S_S_S_S_PKfS1_S1_S1_S1_S1_S1_S1_S1_PKtiif_param_20,
	.param .f32 _Z20lb_relaxation_kernelPfS_S_S_S_S_S_S_S_PKfS1_S1_S1_S1_S1_S1_S1_S1_PKtiif_param_21
)
{
	.reg .pred 	%p<5>;
	.reg .b16 	%rs<2>;
	.reg .b32 	%r<12>;
	.reg .b32 	%f<89>;
	.reg .b64 	%rd<67>;
	.reg .b64 	%fd<61>;

	ld.param.u64 	%rd2, [_Z20lb_relaxation_kernelPfS_S_S_S_S_S_S_S_PKfS1_S1_S1_S1_S1_S1_S1_S1_PKtiif_param_1];
	ld.param.u64 	%rd4, [_Z20lb_relaxation_kernelPfS_S_S_S_S_S_S_S_PKfS1_S1_S1_S1_S1_S1_S1_S1_PKtiif_param_3];
	ld.param.u64 	%rd5, [_Z20lb_relaxation_kernelPfS_S_S_S_S_S_S_S_PKfS1_S1_S1_S1_S1_S1_S1_S1_PKtiif_param_4];
	ld.param.u64 	%rd6, [_Z20lb_relaxation_kernelPfS_S_S_S_S_S_S_S_PKfS1_S1_S1_S1_S1_S1_S1_S1_PKtiif_param_5];
	ld.param.u64 	%rd8, [_Z20lb_relaxation_kernelPfS_S_S_S_S_S_S_S_PKfS1_S1_S1_S1_S1_S1_S1_S1_PKtiif_param_7];
	ld.param.u64 	%rd9, [_Z20lb_relaxation_kernelPfS_S_S_S_S_S_S_S_PKfS1_S1_S1_S1_S1_S1_S1_S1_PKtiif_param_8];
	ld.param.u64 	%rd10, [_Z20lb_relaxation_kernelPfS_S_S_S_S_S_S_S_PKfS1_S1_S1_S1_S1_S1_S1_S1_PKtiif_param_9];
	ld.param.u64 	%rd11, [_Z20lb_relaxation_kernelPfS_S_S_S_S_S_S_S_PKfS1_S1_S1_S1_S1_S1_S1_S1_PKtiif_param_10];
	ld.param.u64 	%rd12, [_Z20lb_relaxation_kernelPfS_S_S_S_S_S_S_S_PKfS1_S1_S1_S1_S1_S1_S1_S1_PKtiif_param_11];
	ld.param.u64 	%rd13, [_Z20lb_relaxation_kernelPfS_S_S_S_S_S_S_S_PKfS1_S1_S1_S1_S1_S1_S1_S1_PKtiif_param_12];
	ld.param.u64 	%rd16, [_Z20lb_relaxation_kernelPfS_S_S_S_S_S_S_S_PKfS1_S1_S1_S1_S1_S1_S1_S1_PKtiif_param_15];
	ld.param.u64 	%rd19, [_Z20lb_relaxation_kernelPfS_S_S_S_S_S_S_S_PKfS1_S1_S1_S1_S1_S1_S1_S1_PKtiif_param_18];
	ld.param.u32 	%r4, [_Z20lb_relaxation_kernelPfS_S_S_S_S_S_S_S_PKfS1_S1_S1_S1_S1_S1_S1_S1_PKtiif_param_19];
	ld.param.u32 	%r5, [_Z20lb_relaxation_kernelPfS_S_S_S_S_S_S_S_PKfS1_S1_S1_S1_S1_S1_S1_S1_PKtiif_param_20];
	ld.param.f32 	%f1, [_Z20lb_relaxation_kernelPfS_S_S_S_S_S_S_S_PKfS1_S1_S1_S1_S1_S1_S1_S1_PKtiif_param_21];
	mov.u32 	%r6, %ctaid.y;
	mov.u32 	%r7, %ntid.y;
	mov.u32 	%r8, %tid.y;
	mad.lo.s32 	%r1, %r6, %r7, %r8;
	mov.u32 	%r9, %ctaid.x;
	mov.u32 	%r10, %ntid.x;
	mov.u32 	%r11, %tid.x;
	mad.lo.s32 	%r2, %r9, %r10, %r11;
	setp.ge.s32 	%p1, %r1, %r5;
	setp.ge.s32 	%p2, %r2, %r4;
	or.pred  	%p3, %p2, %p1;
	@%p3 bra 	$L__BB4_3;
	cvta.to.global.u64 	%rd20, %rd19;
	mad.lo.s32 	%r3, %r4, %r1, %r2;
	mul.wide.u32 	%rd21, %r3, 2;
	add.s64 	%rd22, %rd20, %rd21;
	ld.global.u16 	%rs1, [%rd22];
	setp.ne.s16 	%p4, %rs1, 0;
	@%p4 bra 	$L__BB4_3;
	ld.param.u64 	%rd66, [_Z20lb_relaxation_kernelPfS_S_S_S_S_S_S_S_PKfS1_S1_S1_S1_S1_S1_S1_S1_PKtiif_param_17];
	ld.param.u64 	%rd65, [_Z20lb_relaxation_kernelPfS_S_S_S_S_S_S_S_PKfS1_S1_S1_S1_S1_S1_S1_S1_PKtiif_param_16];
	ld.param.u64 	%rd64, [_Z20lb_relaxation_kernelPfS_S_S_S_S_S_S_S_PKfS1_S1_S1_S1_S1_S1_S1_S1_PKtiif_param_14];
	ld.param.u64 	%rd63, [_Z20lb_relaxation_kernelPfS_S_S_S_S_S_S_S_PKfS1_S1_S1_S1_S1_S1_S1_S1_PKtiif_param_13];
	ld.param.u64 	%rd62, [_Z20lb_relaxation_kernelPfS_S_S_S_S_S_S_S_PKfS1_S1_S1_S1_S1_S1_S1_S1_PKtiif_param_6];
	ld.param.u64 	%rd61, [_Z20lb_relaxation_kernelPfS_S_S_S_S_S_S_S_PKfS1_S1_S1_S1_S1_S1_S1_S1_PKtiif_param_2];
	ld.param.u64 	%rd60, [_Z20lb_relaxation_kernelPfS_S_S_S_S_S_S_S_PKfS1_S1_S1_S1_S1_S1_S1_S1_PKtiif_param_0];
	cvta.to.global.u64 	%rd23, %rd10;
	mul.wide.u32 	%rd24, %r3, 4;
	add.s64 	%rd25, %rd23, %rd24;
	ld.global.f32 	%f2, [%rd25];
	cvta.to.global.u64 	%rd26, %rd11;
	add.s64 	%rd27, %rd26, %rd24;
	ld.global.f32 	%f3, [%rd27];
	add.f32 	%f4, %f2, %f3;
	cvta.to.global.u64 	%rd28, %rd12;
	add.s64 	%rd29, %rd28, %rd24;
	ld.global.f32 	%f5, [%rd29];
	add.f32 	%f6, %f4, %f5;
	cvta.to.global.u64 	%rd30, %rd13;
	add.s64 	%rd31, %rd30, %rd24;
	ld.global.f32 	%f7, [%rd31];
	add.f32 	%f8, %f6, %f7;
	cvta.to.global.u64 	%rd32, %rd63;
	add.s64 	%rd33, %rd32, %rd24;
	ld.global.f32 	%f9, [%rd33];
	add.f32 	%f10, %f8, %f9;
	cvta.to.global.u64 	%rd34, %rd64;
	add.s64 	%rd35, %rd34, %rd24;
	ld.global.f32 	%f11, [%rd35];
	add.f32 	%f12, %f10, %f11;
	cvta.to.global.u64 	%rd36, %rd16;
	add.s64 	%rd37, %rd36, %rd24;
	ld.global.f32 	%f13, [%rd37];
	add.f32 	%f14, %f12, %f13;
	cvta.to.global.u64 	%rd38, %rd65;
	add.s64 	%rd39, %rd38, %rd24;
	ld.global.f32 	%f15, [%rd39];
	add.f32 	%f16, %f14, %f15;
	cvta.to.global.u64 	%rd40, %rd66;
	add.s64 	%rd41, %rd40, %rd24;
	ld.global.f32 	%f17, [%rd41];
	add.f32 	%f18, %f16, %f17;
	add.f32 	%f19, %f3, %f11;
	add.f32 	%f20, %f17, %f19;
	add.f32 	%f21, %f7, %f13;
	add.f32 	%f22, %f21, %f15;
	sub.f32 	%f23, %f20, %f22;
	div.rn.f32 	%f24, %f23, %f18;
	add.f32 	%f25, %f5, %f11;
	add.f32 	%f26, %f25, %f13;
	add.f32 	%f27, %f9, %f15;
	add.f32 	%f28, %f27, %f17;
	sub.f32 	%f29, %f26, %f28;
	div.rn.f32 	%f30, %f29, %f18;
	mul.f32 	%f31, %f24, %f24;
	mul.f32 	%f32, %f30, %f30;
	add.f32 	%f33, %f31, %f32;
	add.f32 	%f34, %f24, %f30;
	sub.f32 	%f35, %f30, %f24;
	neg.f32 	%f36, %f24;
	sub.f32 	%f37, %f36, %f30;
	sub.f32 	%f38, %f24, %f30;
	mul.f32 	%f39, %f18, 0f3EE38E39;
	cvt.f64.f32 	%fd1, %f39;
	cvt.f64.f32 	%fd2, %f33;
	div.rn.f64 	%fd3, %fd2, 0d3FE5555560000000;
	mov.f64 	%fd4, 0d3FF0000000000000;
	sub.f64 	%fd5, %fd4, %fd3;
	mul.f64 	%fd6, %fd5, %fd1;
	cvt.rn.f32.f64 	%f40, %fd6;
	mul.f32 	%f41, %f18, 0f3DE38E39;
	cvt.f64.f32 	%fd7, %f41;
	div.rn.f32 	%f42, %f24, 0f3EAAAAAB;
	cvt.f64.f32 	%fd8, %f42;
	add.f64 	%fd9, %fd8, 0d3FF0000000000000;
	cvt.f64.f32 	%fd10, %f31;
	div.rn.f64 	%fd11, %fd10, 0d3FCC71C738E38E40;
	add.f64 	%fd12, %fd9, %fd11;
	sub.f64 	%fd13, %fd12, %fd3;
	mul.f64 	%fd14, %fd13, %fd7;
	cvt.rn.f32.f64 	%f43, %fd14;
	div.rn.f32 	%f44, %f30, 0f3EAAAAAB;
	cvt.f64.f32 	%fd15, %f44;
	add.f64 	%fd16, %fd15, 0d3FF0000000000000;
	cvt.f64.f32 	%fd17, %f32;
	div.rn.f64 	%fd18, %fd17, 0d3FCC71C738E38E40;
	add.f64 	%fd19, %fd16, %fd18;
	sub.f64 	%fd20, %fd19, %fd3;
	mul.f64 	%fd21, %fd20, %fd7;
	cvt.rn.f32.f64 	%f45, %fd21;
	div.rn.f32 	%f46, %f24, 0fBEAAAAAB;
	cvt.f64.f32 	%fd22, %f46;
	add.f64 	%fd23, %fd22, 0d3FF0000000000000;
	add.f64 	%fd24, %fd23, %fd11;
	sub.f64 	%fd25, %fd24, %fd3;
	mul.f64 	%fd26, %fd25, %fd7;
	cvt.rn.f32.f64 	%f47, %fd26;
	div.rn.f32 	%f48, %f30, 0fBEAAAAAB;
	cvt.f64.f32 	%fd27, %f48;
	add.f64 	%fd28, %fd27, 0d3FF0000000000000;
	add.f64 	%fd29, %fd28, %fd18;
	sub.f64 	%fd30, %fd29, %fd3;
	mul.f64 	%fd31, %fd30, %fd7;
	cvt.rn.f32.f64 	%f49, %fd31;
	mul.f32 	%f50, %f18, 0f3CE38E39;
	cvt.f64.f32 	%fd32, %f50;
	div.rn.f32 	%f51, %f34, 0f3EAAAAAB;
	cvt.f64.f32 	%fd33, %f51;
	add.f64 	%fd34, %fd33, 0d3FF0000000000000;
	mul.f32 	%f52, %f34, %f34;
	cvt.f64.f32 	%fd35, %f52;
	div.rn.f64 	%fd36, %fd35, 0d3FCC71C738E38E40;
	add.f64 	%fd37, %fd34, %fd36;
	sub.f64 	%fd38, %fd37, %fd3;
	mul.f64 	%fd39, %fd38, %fd32;
	cvt.rn.f32.f64 	%f53, %fd39;
	div.rn.f32 	%f54, %f35, 0f3EAAAAAB;
	cvt.f64.f32 	%fd40, %f54;
	add.f64 	%fd41, %fd40, 0d3FF0000000000000;
	mul.f32 	%f55, %f35, %f35;
	cvt.f64.f32 	%fd42, %f55;
	div.rn.f64 	%fd43, %fd42, 0d3FCC71C738E38E40;
	add.f64 	%fd44, %fd41, %fd43;
	sub.f64 	%fd45, %fd44, %fd3;
	mul.f64 	%fd46, %fd45, %fd32;
	cvt.rn.f32.f64 	%f56, %fd46;
	div.rn.f32 	%f57, %f37, 0f3EAAAAAB;
	cvt.f64.f32 	%fd47, %f57;
	add.f64 	%fd48, %fd47, 0d3FF0000000000000;
	mul.f32 	%f58, %f37, %f37;
	cvt.f64.f32 	%fd49, %f58;
	div.rn.f64 	%fd50, %fd49, 0d3FCC71C738E38E40;
	add.f64 	%fd51, %fd48, %fd50;
	sub.f64 	%fd52, %fd51, %fd3;
	mul.f64 	%fd53, %fd52, %fd32;
	cvt.rn.f32.f64 	%f59, %fd53;
	div.rn.f32 	%f60, %f38, 0f3EAAAAAB;
	cvt.f64.f32 	%fd54, %f60;
	add.f64 	%fd55, %fd54, 0d3FF0000000000000;
	mul.f32 	%f61, %f38, %f38;
	cvt.f64.f32 	%fd56, %f61;
	div.rn.f64 	%fd57, %fd56, 0d3FCC71C738E38E40;
	add.f64 	%fd58, %fd55, %fd57;
	sub.f64 	%fd59, %fd58, %fd3;
	mul.f64 	%fd60, %fd59, %fd32;
	cvt.rn.f32.f64 	%f62, %fd60;
	sub.f32 	%f63, %f40, %f2;
	fma.rn.f32 	%f64, %f1, %f63, %f2;
	cvta.to.global.u64 	%rd42, %rd60;
	add.s64 	%rd43, %rd42, %rd24;
	st.global.f32 	[%rd43], %f64;
	ld.global.f32 	%f65, [%rd27];
	sub.f32 	%f66, %f43, %f65;
	fma.rn.f32 	%f67, %f1, %f66, %f65;
	cvta.to.global.u64 	%rd44, %rd2;
	add.s64 	%rd45, %rd44, %rd24;
	st.global.f32 	[%rd45], %f67;
	ld.global.f32 	%f68, [%rd29];
	sub.f32 	%f69, %f45, %f68;
	fma.rn.f32 	%f70, %f1, %f69, %f68;
	cvta.to.global.u64 	%rd46, %rd61;
	add.s64 	%rd47, %rd46, %rd24;
	st.global.f32 	[%rd47], %f70;
	ld.global.f32 	%f71, [%rd31];
	sub.f32 	%f72, %f47, %f71;
	fma.rn.f32 	%f73, %f1, %f72, %f71;
	cvta.to.global.u64 	%rd48, %rd4;
	add.s64 	%rd49, %rd48, %rd24;
	st.global.f32 	[%rd49], %f73;
	ld.global.f32 	%f74, [%rd33];
	sub.f32 	%f75, %f49, %f74;
	fma.rn.f32 	%f76, %f1, %f75, %f74;
	cvta.to.global.u64 	%rd50, %rd5;
	add.s64 	%rd51, %rd50, %rd24;
	st.global.f32 	[%rd51], %f76;
	ld.global.f32 	%f77, [%rd35];
	sub.f32 	%f78, %f53, %f77;
	fma.rn.f32 	%f79, %f1, %f78, %f77;
	cvta.to.global.u64 	%rd52, %rd6;
	add.s64 	%rd53, %rd52, %rd24;
	st.global.f32 	[%rd53], %f79;
	ld.global.f32 	%f80, [%rd37];
	sub.f32 	%f81, %f56, %f80;
	fma.rn.f32 	%f82, %f1, %f81, %f80;
	cvta.to.global.u64 	%rd54, %rd62;
	add.s64 	%rd55, %rd54, %rd24;
	st.global.f32 	[%rd55], %f82;
	ld.global.f32 	%f83, [%rd39];
	sub.f32 	%f84, %f59, %f83;
	fma.rn.f32 	%f85, %f1, %f84, %f83;
	cvta.to.global.u64 	%rd56, %rd8;
	add.s64 	%rd57, %rd56, %rd24;
	st.global.f32 	[%rd57], %f85;
	ld.global.f32 	%f86, [%rd41];
	sub.f32 	%f87, %f62, %f86;
	fma.rn.f32 	%f88, %f1, %f87, %f86;
	cvta.to.global.u64 	%rd58, %rd9;
	add.s64 	%rd59, %rd58, %rd24;
	st.global.f32 	[%rd59], %f88;
$L__BB4_3:
	ret;

}


// ===== COMPILED SASS (sm_100) =====

	.target	sm_100

	.elftype	@"ET_EXEC"


//--------------------- .note.nv.tkinfo           --------------------------
	.section	.note.nv.tkinfo,"",@"SHT_NOTE"
	.sectionflags	@"SHF_NOTE_NV_TKINFO"
	.tkinfo
        /*0018*/ 	.word	0x00000002
        /*0030*/ 	.string	""
        /*0030*/ 	.string	"ptxas"
        /*0030*/ 	.string	"Cuda compilation tools, release 13.0, V13.0.88"
        /*0030*/ 	.string	"Build cuda_13.0.r13.0/compiler.36424714_0"
        /*0030*/ 	.string	"-arch sm_100 -m 64 "



//--------------------- .note.nv.cuinfo           --------------------------
	.section	.note.nv.cuinfo,"",@"SHT_NOTE"
	.sectionflags	@"SHF_NOTE_NV_CUINFO"
        /*0018*/ 	.short	0x0002
        /*001a*/ 	.short	0x0064
        /*001c*/ 	.short	0x0082
	.zero		2


//--------------------- .nv.info                  --------------------------
	.section	.nv.info,"",@"SHT_CUDA_INFO"
	.align	4


	//----- nvinfo : EIATTR_REGCOUNT
	.align		4
        /*0000*/ 	.byte	0x04, 0x2f
        /*0002*/ 	.short	(.L_1 - .L_0)
	.align		4
.L_0:
        /*0004*/ 	.word	index@(_Z14lb_init_kernelPfS_S_S_S_S_S_S_S_iif)
        /*0008*/ 	.word	0x0000001c


	//----- nvinfo : EIATTR_FRAME_SIZE
	.align		4
.L_1:
        /*000c*/ 	.byte	0x04, 0x11
        /*000e*/ 	.short	(.L_3 - .L_2)
	.align		4
.L_2:
        /*0010*/ 	.word	index@($__internal_4_$__cuda_sm3x_div_rn_noftz_f32_slowpath)
        /*0014*/ 	.word	0x00000000


	//----- nvinfo : EIATTR_FRAME_SIZE
	.align		4
.L_3:
        /*0018*/ 	.byte	0x04, 0x11
        /*001a*/ 	.short	(.L_5 - .L_4)
	.align		4
.L_4:
        /*001c*/ 	.word	index@($__internal_3_$__cuda_sm20_div_rn_f64_full)
        /*0020*/ 	.word	0x00000000


	//----- nvinfo : EIATTR_FRAME_SIZE
	.align		4
.L_5:
        /*0024*/ 	.byte	0x04, 0x11
        /*0026*/ 	.short	(.L_7 - .L_6)
	.align		4
.L_6:
        /*0028*/ 	.word	index@(_Z14lb_init_kernelPfS_S_S_S_S_S_S_S_iif)
        /*002c*/ 	.word	0x00000000


	//----- nvinfo : EIATTR_REGCOUNT
	.align		4
.L_7:
        /*0030*/ 	.byte	0x04, 0x2f
        /*0032*/ 	.short	(.L_9 - .L_8)
	.align		4
.L_8:
        /*0034*/ 	.word	index@(_Z22lb_redistribute_kernelPfS_S_S_S_S_S_S_S_PKtffii)
        /*0038*/ 	.word	0x00000016


	//----- nvinfo : EIATTR_FRAME_SIZE
	.align		4
.L_9:
        /*003c*/ 	.byte	0x04, 0x11
        /*003e*/ 	.short	(.L_11 - .L_10)
	.align		4
.L_10:
        /*0040*/ 	.word	index@($__internal_2_$__cuda_sm3x_div_rn_noftz_f32_slowpath)
        /*0044*/ 	.word	0x00000000


	//----- nvinfo : EIATTR_FRAME_SIZE
	.align		4
.L_11:
        /*0048*/ 	.byte	0x04, 0x11
        /*004a*/ 	.short	(.L_13 - .L_12)
	.align		4
.L_12:
        /*004c*/ 	.word	index@(_Z22lb_redistribute_kernelPfS_S_S_S_S_S_S_S_PKtffii)
        /*0050*/ 	.word	0x00000000


	//----- nvinfo : EIATTR_REGCOUNT
	.align		4
.L_13:
        /*0054*/ 	.byte	0x04, 0x2f
        /*0056*/ 	.short	(.L_15 - .L_14)
	.align		4
.L_14:
        /*0058*/ 	.word	index@(_Z19lb_propagate_kernelPfS_S_S_S_S_S_S_S_S_S_S_S_S_S_S_S_S_ii)
        /*005c*/ 	.word	0x0000001c


	//----- nvinfo : EIATTR_FRAME_SIZE
	.align		4
.L_15:
        /*0060*/ 	.byte	0x04, 0x11
        /*0062*/ 	.short	(.L_17 - .L_16)
	.align		4
.L_16:
        /*0064*/ 	.word	index@(_Z19lb_propagate_kernelPfS_S_S_S_S_S_S_S_S_S_S_S_S_S_S_S_S_ii)
        /*0068*/ 	.word	0x00000000


	//----- nvinfo : EIATTR_REGCOUNT
	.align		4
.L_17:
        /*006c*/ 	.byte	0x04, 0x2f
        /*006e*/ 	.short	(.L_19 - .L_18)
	.align		4
.L_18:
        /*0070*/ 	.word	index@(_Z20lb_bounceback_kernelPfS_S_S_S_S_S_S_S_PKfS1_S1_S1_S1_S1_S1_S1_S1_PKtii)
        /*0074*/ 	.word	0x00000016


	//----- nvinfo : EIATTR_FRAME_SIZE
	.align		4
.L_19:
        /*0078*/ 	.byte	0x04, 0x11
        /*007a*/ 	.short	(.L_21 - .L_20)
	.align		4
.L_20:
        /*007c*/ 	.word	index@(_Z20lb_bounceback_kernelPfS_S_S_S_S_S_S_S_PKfS1_S1_S1_S1_S1_S1_S1_S1_PKtii)
        /*0080*/ 	.word	0x00000000


	//----- nvinfo : EIATTR_REGCOUNT
	.align		4
.L_21:
        /*0084*/ 	.byte	0x04, 0x2f
        /*0086*/ 	.short	(.L_23 - .L_22)
	.align		4
.L_22:
        /*0088*/ 	.word	index@(_Z20lb_relaxation_kernelPfS_S_S_S_S_S_S_S_PKfS1_S1_S1_S1_S1_S1_S1_S1_PKtiif)
        /*008c*/ 	.word	0x0000003c


	//----- nvinfo : EIATTR_FRAME_SIZE
	.align		4
.L_23:
        /*0090*/ 	.byte	0x04, 0x11
        /*0092*/ 	.short	(.L_25 - .L_24)
	.align		4
.L_24:
        /*0094*/ 	.word	index@($__internal_1_$__cuda_sm3x_div_rn_noftz_f32_slowpath)
        /*0098*/ 	.word	0x00000000


	//----- nvinfo : EIATTR_FRAME_SIZE
	.align		4
.L_25:
        /*009c*/ 	.byte	0x04, 0x11
        /*009e*/ 	.short	(.L_27 - .L_26)
	.align		4
.L_26:
        /*00a0*/ 	.word	index@($__internal_0_$__cuda_sm20_div_rn_f64_full)
        /*00a4*/ 	.word	0x00000000


	//----- nvinfo : EIATTR_FRAME_SIZE
	.align		4
.L_27:
        /*00a8*/ 	.byte	0x04, 0x11
        /*00aa*/ 	.short	(.L_29 - .L_28)
	.align		4
.L_28:
        /*00ac*/ 	.word	index@(_Z20lb_relaxation_kernelPfS_S_S_S_S_S_S_S_PKfS1_S1_S1_S1_S1_S1_S1_S1_PKtiif)
        /*00b0*/ 	.word	0x00000000


	//----- nvinfo : EIATTR_MIN_STACK_SIZE
	.align		4
.L_29:
        /*00b4*/ 	.byte	0x04, 0x12
        /*00b6*/ 	.short	(.L_31 - .L_30)
	.align		4
.L_30:
        /*00b8*/ 	.word	index@(_Z20lb_relaxation_kernelPfS_S_S_S_S_S_S_S_PKfS1_S1_S1_S1_S1_S1_S1_S1_PKtiif)
        /*00bc*/ 	.word	0x00000000


	//----- nvinfo : EIATTR_MIN_STACK_SIZE
	.align		4
.L_31:
        /*00c0*/ 	.byte	0x04, 0x12
        /*00c2*/ 	.short	(.L_33 - .L_32)
	.align		4
.L_32:
        /*00c4*/ 	.word	index@(_Z20lb_bounceback_kernelPfS_S_S_S_S_S_S_S_PKfS1_S1_S1_S1_S1_S1_S1_S1_PKtii)
        /*00c8*/ 	.word	0x00000000


	//----- nvinfo : EIATTR_MIN_STACK_SIZE
	.align		4
.L_33:
        /*00cc*/ 	.byte	0x04, 0x12
        /*00ce*/ 	.short	(.L_35 - .L_34)
	.align		4
.L_34:
        /*00d0*/ 	.word	index@(_Z19lb_propagate_kernelPfS_S_S_S_S_S_S_S_S_S_S_S_S_S_S_S_S_ii)
        /*00d4*/ 	.word	0x00000000


	//----- nvinfo : EIATTR_MIN_STACK_SIZE
	.align		4
.L_35:
        /*00d8*/ 	.byte	0x04, 0x12
        /*00da*/ 	.short	(.L_37 - .L_36)
	.align		4
.L_36:
        /*00dc*/ 	.word	index@(_Z22lb_redistribute_kernelPfS_S_S_S_S_S_S_S_PKtffii)
        /*00e0*/ 	.word	0x00000000


	//----- nvinfo : EIATTR_MIN_STACK_SIZE
	.align		4
.L_37:
        /*00e4*/ 	.byte	0x04, 0x12
        /*00e6*/ 	.short	(.L_39 - .L_38)
	.align		4
.L_38:
        /*00e8*/ 	.word	index@(_Z14lb_init_kernelPfS_S_S_S_S_S_S_S_iif)
        /*00ec*/ 	.word	0x00000000
.L_39:


//--------------------- .nv.compat                --------------------------
	.section	.nv.compat,"",@"SHT_CUDA_COMPAT_INFO"
	.align	4
        /*0000*/ 	.byte	0x02, 0x09, 0x00, 0x00, 0x02, 0x02, 0x01, 0x00, 0x02, 0x05, 0x05, 0x00, 0x03, 0x07, 0x01, 0x01
        /*0010*/ 	.byte	0x02, 0x03, 0x00, 0x00, 0x02, 0x06, 0x01, 0x00, 0x04, 0x0b, 0x08, 0x00, 0x01, 0x00, 0x00, 0x00
        /*0020*/ 	.byte	0x00, 0x00, 0x00, 0x00


//--------------------- .nv.info._Z20lb_relaxation_kernelPfS_S_S_S_S_S_S_S_PKfS1_S1_S1_S1_S1_S1_S1_S1_PKtiif --------------------------
	.section	.nv.info._Z20lb_relaxation_kernelPfS_S_S_S_S_S_S_S_PKfS1_S1_S1_S1_S1_S1_S1_S1_PKtiif,"",@"SHT_CUDA_INFO"
	.sectionflags	@""
	.align	4


	//----- nvinfo : EIATTR_CUDA_API_VERSION
	.align		4
        /*0000*/ 	.byte	0x04, 0x37
        /*0002*/ 	.short	(.L_41 - .L_40)
.L_40:
        /*0004*/ 	.word	0x00000082


	//----- nvinfo : EIATTR_KPARAM_INFO
	.align		4
.L_41:
        /*0008*/ 	.byte	0x04, 0x17
        /*000a*/ 	.short	(.L_43 - .L_42)
.L_42:
        /*000c*/ 	.word	0x00000000
        /*0010*/ 	.short	0x0015
        /*0012*/ 	.short	0x00a0
        /*0014*/ 	.byte	0x00, 0xf0, 0x11, 0x00


	//----- nvinfo : EIATTR_KPARAM_INFO
	.align		4
.L_43:
        /*0018*/ 	.byte	0x04, 0x17
        /*001a*/ 	.short	(.L_45 - .L_44)
.L_44:
        /*001c*/ 	.word	0x00000000
        /*0020*/ 	.short	0x0014
        /*0022*/ 	.short	0x009c
        /*0024*/ 	.byte	0x00, 0xf0, 0x11, 0x00


	//----- nvinfo : EIATTR_KPARAM_INFO
	.align		4
.L_45:
        /*0028*/ 	.byte	0x04, 0x17
        /*002a*/ 	.short	(.L_47 - .L_46)
.L_46:
        /*002c*/ 	.word	0x00000000
        /*0030*/ 	.short	0x0013
        /*0032*/ 	.short	0x0098
        /*0034*/ 	.byte	0x00, 0xf0, 0x11, 0x00


	//----- nvinfo : EIATTR_KPARAM_INFO
	.align		4
.L_47:
        /*0038*/ 	.byte	0x04, 0x17
        /*003a*/ 	.short	(.L_49 - .L_48)
.L_48:
        /*003c*/ 	.word	0x00000000
        /*0040*/ 	.short	0x0012
        /*0042*/ 	.short	0x0090
        /*0044*/ 	.byte	0x00, 0xf5, 0x21, 0x00


	//----- nvinfo : EIATTR_KPARAM_INFO
	.align		4
.L_49:
        /*0048*/ 	.byte	0x04, 0x17
        /*004a*/ 	.short	(.L_51 - .L_50)
.L_50:
        /*004c*/ 	.word	0x00000000
        /*0050*/ 	.short	0x0011
        /*0052*/ 	.short	0x0088
        /*0054*/ 	.byte	0x00, 0xf5, 0x21, 0x00


	//----- nvinfo : EIATTR_KPARAM_INFO
	.align		4
.L_51:
        /*0058*/ 	.byte	0x04, 0x17
        /*005a*/ 	.short	(.L_53 - .L_52)
.L_52:
        /*005c*/ 	.word	0x00000000
        /*0060*/ 	.short	0x0010
        /*0062*/ 	.short	0x0080
        /*0064*/ 	.byte	0x00, 0xf5, 0x21, 0x00


	//----- nvinfo : EIATTR_KPARAM_INFO
	.align		4
.L_53:
        /*0068*/ 	.byte	0x04, 0x17
        /*006a*/ 	.short	(.L_55 - .L_54)
.L_54:
        /*006c*/ 	.word	0x00000000
        /*0070*/ 	.short	0x000f
        /*0072*/ 	.short	0x0078
        /*0074*/ 	.byte	0x00, 0xf5, 0x21, 0x00


	//----- nvinfo : EIATTR_KPARAM_INFO
	.align		4
.L_55:
        /*0078*/ 	.byte	0x04, 0x17
        /*007a*/ 	.short	(.L_57 - .L_56)
.L_56:
        /*007c*/ 	.word	0x00000000
        /*0080*/ 	.short	0x000e
        /*0082*/ 	.short	0x0070
        /*0084*/ 	.byte	0x00, 0xf5, 0x21, 0x00


	//----- nvinfo : EIATTR_KPARAM_INFO
	.align		4
.L_57:
        /*0088*/ 	.byte	0x04, 0x17
        /*008a*/ 	.short	(.L_59 - .L_58)
.L_58:
        /*008c*/ 	.word	0x00000000
        /*0090*/ 	.short	0x000d
        /*0092*/ 	.short	0x0068
        /*0094*/ 	.byte	0x00, 0xf5, 0x21, 0x00


	//----- nvinfo : EIATTR_KPARAM_INFO
	.align		4
.L_59:
        /*0098*/ 	.byte	0x04, 0x17
        /*009a*/ 	.short	(.L_61 - .L_60)
.L_60:
        /*009c*/ 	.word	0x00000000
        /*00a0*/ 	.short	0x000c
        /*00a2*/ 	.short	0x0060
        /*00a4*/ 	.byte	0x00, 0xf5, 0x21, 0x00


	//----- nvinfo : EIATTR_KPARAM_INFO
	.align		4
.L_61:
        /*00a8*/ 	.byte	0x04, 0x17
        /*00aa*/ 	.short	(.L_63 - .L_62)
.L_62:
        /*00ac*/ 	.word	0x00000000
        /*00b0*/ 	.short	0x000b
        /*00b2*/ 	.short	0x0058
        /*00b4*/ 	.byte	0x00, 0xf5, 0x21, 0x00


	//----- nvinfo : EIATTR_KPARAM_INFO
	.align		4
.L_63:
        /*00b8*/ 	.byte	0x04, 0x17
        /*00ba*/ 	.short	(.L_65 - .L_64)
.L_64:
        /*00bc*/ 	.word	0x00000000
        /*00c0*/ 	.short	0x000a
        /*00c2*/ 	.short	0x0050
        /*00c4*/ 	.byte	0x00, 0xf5, 0x21, 0x00


	//----- nvinfo : EIATTR_KPARAM_INFO
	.align		4
.L_65:
        /*00c8*/ 	.byte	0x04, 0x17
        /*00ca*/ 	.short	(.L_67 - .L_66)
.L_66:
        /*00cc*/ 	.word	0x00000000
        /*00d0*/ 	.short	0x0009
        /*00d2*/ 	.short	0x0048
        /*00d4*/ 	.byte	0x00, 0xf5, 0x21, 0x00


	//----- nvinfo : EIATTR_KPARAM_INFO
	.align		4
.L_67:
        /*00d8*/ 	.byte	0x04, 0x17
        /*00da*/ 	.short	(.L_69 - .L_68)
.L_68:
        /*00dc*/ 	.word	0x00000000
        /*00e0*/ 	.short	0x0008
        /*00e2*/ 	.short	0x0040
        /*00e4*/ 	.byte	0x00, 0xf5, 0x21, 0x00


	//----- nvinfo : EIATTR_KPARAM_INFO
	.align		4
.L_69:
        /*00e8*/ 	.byte	0x04, 0x17
        /*00ea*/ 	.short	(.L_71 - .L_70)
.L_70:
        /*00ec*/ 	.word	0x00000000
        /*00f0*/ 	.short	0x0007
        /*00f2*/ 	.short	0x0038
        /*00f4*/ 	.byte	0x00, 0xf5, 0x21, 0x00


	//----- nvinfo : EIATTR_KPARAM_INFO
	.align		4
.L_71:
        /*00f8*/ 	.byte	0x04, 0x17
        /*00fa*/ 	.short	(.L_73 - .L_72)
.L_72:
        /*00fc*/ 	.word	0x00000000
        /*0100*/ 	.short	0x0006
        /*0102*/ 	.short	0x0030
        /*0104*/ 	.byte	0x00, 0xf5, 0x21, 0x00


	//----- nvinfo : EIATTR_KPARAM_INFO
	.align		4
.L_73:
        /*0108*/ 	.byte	0x04, 0x17
        /*010a*/ 	.short	(.L_75 - .L_74)
.L_74:
        /*010c*/ 	.word	0x00000000
        /*0110*/ 	.short	0x0005
        /*0112*/ 	.short	0x0028
        /*0114*/ 	.byte	0x00, 0xf5, 0x21, 0x00


	//----- nvinfo : EIATTR_KPARAM_INFO
	.align		4
.L_75:
        /*0118*/ 	.byte	0x04, 0x17
        /*011a*/ 	.short	(.L_77 - .L_76)
.L_76:
        /*011c*/ 	.word	0x00000000
        /*0120*/ 	.short	0x0004
        /*0122*/ 	.short	0x0020
        /*0124*/ 	.byte	0x00, 0xf5, 0x21, 0x00


	//----- nvinfo : EIATTR_KPARAM_INFO
	.align		4
.L_77:
        /*0128*/ 	.byte	0x04, 0x17
        /*012a*/ 	.short	(.L_79 - .L_78)
.L_78:
        /*012c*/ 	.word	0x00000000
        /*0130*/ 	.short	0x0003
        /*0132*/ 	.short	0x0018
        /*0134*/ 	.byte	0x00, 0xf5, 0x21, 0x00


	//----- nvinfo : EIATTR_KPARAM_INFO
	.align		4
.L_79:
        /*0138*/ 	.byte	0x04, 0x17
        /*013a*/ 	.short	(.L_81 - .L_80)
.L_80:
        /*013c*/ 	.word	0x00000000
        /*0140*/ 	.short	0x0002
        /*0142*/ 	.short	0x0010
        /*0144*/ 	.byte	0x00, 0xf5, 0x21, 0x00


	//----- nvinfo : EIATTR_KPARAM_INFO
	.align		4
.L_81:
        /*0148*/ 	.byte	0x04, 0x17
        /*014a*/ 	.short	(.L_83 - .L_82)
.L_82:
        /*014c*/ 	.word	0x00000000
        /*0150*/ 	.short	0x0001
        /*0152*/ 	.short	0x0008
        /*0154*/ 	.byte	0x00, 0xf5, 0x21, 0x00


	//----- nvinfo : EIATTR_KPARAM_INFO
	.align		4
.L_83:
        /*0158*/ 	.byte	0x04, 0x17
        /*015a*/ 	.short	(.L_85 - .L_84)
.L_84:
        /*015c*/ 	.word	0x00000000
        /*0160*/ 	.short	0x0000
        /*0162*/ 	.short	0x0000
        /*0164*/ 	.byte	0x00, 0xf5, 0x21, 0x00


	//----- nvinfo : EIATTR_SPARSE_MMA_MASK
	.align		4
.L_85:
        /*0168*/ 	.byte	0x03, 0x50
        /*016a*/ 	.short	0x0000


	//----- nvinfo : EIATTR_MAXREG_COUNT
	.align		4
        /*016c*/ 	.byte	0x03, 0x1b
        /*016e*/ 	.short	0x00ff


	//----- nvinfo : EIATTR_MERCURY_ISA_VERSION
	.align		4
        /*0170*/ 	.byte	0x03, 0x5f
        /*0172*/ 	.short	0x0101


	//----- nvinfo : EIATTR_VRC_CTA_INIT_COUNT
	.align		4
        /*0174*/ 	.byte	0x02, 0x4a
	.zero		1
	.zero		1


	//----- nvinfo : EIATTR_EXIT_INSTR_OFFSETS
	.align		4
        /*0178*/ 	.byte	0x04, 0x1c
        /*017a*/ 	.short	(.L_87 - .L_86)


	//   ....[0]....
.L_86:
        /*017c*/ 	.word	0x000000c0


	//   ....[1]....
        /*0180*/ 	.word	0x00000130


	//   ....[2]....
        /*0184*/ 	.word	0x00002080


	//----- nvinfo : EIATTR_CRS_STACK_SIZE
	.align		4
.L_87:
        /*0188*/ 	.byte	0x04, 0x1e
        /*018a*/ 	.short	(.L_89 - .L_88)
.L_88:
        /*018c*/ 	.word	0x00000000


	//----- nvinfo : EIATTR_CBANK_PARAM_SIZE
	.align		4
.L_89:
        /*0190*/ 	.byte	0x03, 0x19
        /*0192*/ 	.short	0x00a4


	//----- nvinfo : EIATTR_PARAM_CBANK
	.align		4
        /*0194*/ 	.byte	0x04, 0x0a
        /*0196*/ 	.short	(.L_91 - .L_90)
	.align		4
.L_90:
        /*0198*/ 	.word	index@(.nv.constant0._Z20lb_relaxation_kernelPfS_S_S_S_S_S_S_S_PKfS1_S1_S1_S1_S1_S1_S1_S1_PKtiif)
        /*019c*/ 	.short	0x0380
        /*019e*/ 	.short	0x00a4


	//----- nvinfo : EIATTR_SW_WAR
	.align		4
.L_91:
        /*01a0*/ 	.byte	0x04, 0x36
        /*01a2*/ 	.short	(.L_93 - .L_92)
.L_92:
        /*01a4*/ 	.word	0x00000008
.L_93:


//--------------------- .nv.info._Z20lb_bounceback_kernelPfS_S_S_S_S_S_S_S_PKfS1_S1_S1_S1_S1_S1_S1_S1_PKtii --------------------------
	.section	.nv.info._Z20lb_bounceback_kernelPfS_S_S_S_S_S_S_S_PKfS1_S1_S1_S1_S1_S1_S1_S1_PKtii,"",@"SHT_CUDA_INFO"
	.sectionflags	@""
	.align	4


	//----- nvinfo : EIATTR_CUDA_API_VERSION
	.align		4
        /*0000*/ 	.byte	0x04, 0x37
        /*0002*/ 	.short	(.L_95 - .L_94)
.L_94:
        /*0004*/ 	.word	0x00000082


	//----- nvinfo : EIATTR_KPARAM_INFO
	.align		4
.L_95:
        /*0008*/ 	.byte	0x04, 0x17
        /*000a*/ 	.short	(.L_97 - .L_96)
.L_96:
        /*000c*/ 	.word	0x00000000
        /*0010*/ 	.short	0x0014
        /*0012*/ 	.short	0x009c
        /*0014*/ 	.byte	0x00, 0xf0, 0x11, 0x00


	//----- nvinfo : EIATTR_KPARAM_INFO
	.align		4
.L_97:
        /*0018*/ 	.byte	0x04, 0x17
        /*001a*/ 	.short	(.L_99 - .L_98)
.L_98:
        /*001c*/ 	.word	0x00000000
        /*0020*/ 	.short	0x0013
        /*0022*/ 	.short	0x0098
        /*0024*/ 	.byte	0x00, 0xf0, 0x11, 0x00


	//----- nvinfo : EIATTR_KPARAM_INFO
	.align		4
.L_99:
        /*0028*/ 	.byte	0x04, 0x17
        /*002a*/ 	.short	(.L_101 - .L_100)
.L_100:
        /*002c*/ 	.word	0x00000000
        /*0030*/ 	.short	0x0012
        /*0032*/ 	.short	0x0090
        /*0034*/ 	.byte	0x00, 0xf5, 0x21, 0x00


	//----- nvinfo : EIATTR_KPARAM_INFO
	.align		4
.L_101:
        /*0038*/ 	.byte	0x04, 0x17
        /*003a*/ 	.short	(.L_103 - .L_102)
.L_102:
        /*003c*/ 	.word	0x00000000
        /*0040*/ 	.short	0x0011
        /*0042*/ 	.short	0x0088
        /*0044*/ 	.byte	0x00, 0xf5, 0x21, 0x00


	//----- nvinfo : EIATTR_KPARAM_INFO
	.align		4
.L_103:
        /*0048*/ 	.byte	0x04, 0x17
        /*004a*/ 	.short	(.L_105 - .L_104)
.L_104:
        /*004c*/ 	.word	0x00000000
        /*0050*/ 	.short	0x0010
        /*0052*/ 	.short	0x0080
        /*0054*/ 	.byte	0x00, 0xf5, 0x21, 0x00


	//----- nvinfo : EIATTR_KPARAM_INFO
	.align		4
.L_105:
        /*0058*/ 	.byte	0x04, 0x17
        /*005a*/ 	.short	(.L_107 - .L_106)
.L_106:
        /*005c*/ 	.word	0x00000000
        /*0060*/ 	.short	0x000f
        /*0062*/ 	.short	0x0078
        /*0064*/ 	.byte	0x00, 0xf5, 0x21, 0x00


	//----- nvinfo : EIATTR_KPARAM_INFO
	.align		4
.L_107:
        /*0068*/ 	.byte	0x04, 0x17
        /*006a*/ 	.short	(.L_109 - .L_108)
.L_108:
        /*006c*/ 	.word	0x00000000
        /*0070*/ 	.short	0x000e
        /*0072*/ 	.short	0x0070
        /*0074*/ 	.byte	0x00, 0xf5, 0x21, 0x00


	//----- nvinfo : EIATTR_KPARAM_INFO
	.align		4
.L_109:
        /*0078*/ 	.byte	0x04, 0x17
        /*007a*/ 	.short	(.L_111 - .L_110)
.L_110:
        /*007c*/ 	.word	0x00000000
        /*0080*/ 	.short	0x000d
        /*0082*/ 	.short	0x0068
        /*0084*/ 	.byte	0x00, 0xf5, 0x21, 0x00


	//----- nvinfo : EIATTR_KPARAM_INFO
	.align		4
.L_111:
        /*0088*/ 	.byte	0x04, 0x17
        /*008a*/ 	.short	(.L_113 - .L_112)
.L_112:
        /*008c*/ 	.word	0x00000000
        /*0090*/ 	.short	0x000c
        /*0092*/ 	.short	0x0060
        /*0094*/ 	.byte	0x00, 0xf5, 0x21, 0x00


	//----- nvinfo : EIATTR_KPARAM_INFO
	.align		4
.L_113:
        /*0098*/ 	.byte	0x04, 0x17
        /*009a*/ 	.short	(.L_115 - .L_114)
.L_114:
        /*009c*/ 	.word	0x00000000
        /*00a0*/ 	.short	0x000b
        /*00a2*/ 	.short	0x0058
        /*00a4*/ 	.byte	0x00, 0xf5, 0x21, 0x00


	//----- nvinfo : EIATTR_KPARAM_INFO
	.align		4
.L_115:
        /*00a8*/ 	.byte	0x04, 0x17
        /*00aa*/ 	.short	(.L_117 - .L_116)
.L_116:
        /*00ac*/ 	.word	0x00000000
        /*00b0*/ 	.short	0x000a
        /*00b2*/ 	.short	0x0050
        /*00b4*/ 	.byte	0x00, 0xf5, 0x21, 0x00


	//----- nvinfo : EIATTR_KPARAM_INFO
	.align		4
.L_117:
        /*00b8*/ 	.byte	0x04, 0x17
        /*00ba*/ 	.short	(.L_119 - .L_118)
.L_118:
        /*00bc*/ 	.word	0x00000000
        /*00c0*/ 	.short	0x0009
        /*00c2*/ 	.short	0x0048
        /*00c4*/ 	.byte	0x00, 0xf5, 0x21, 0x00


	//----- nvinfo : EIATTR_KPARAM_INFO
	.align		4
.L_119:
        /*00c8*/ 	.byte	0x04, 0x17
        /*00ca*/ 	.short	(.L_121 - .L_120)
.L_120:
        /*00cc*/ 	.word	0x00000000
        /*00d0*/ 	.short	0x0008
        /*00d2*/ 	.short	0x0040
        /*00d4*/ 	.byte	0x00, 0xf5, 0x21, 0x00


	//----- nvinfo : EIATTR_KPARAM_INFO
	.align		4
.L_121:
        /*00d8*/ 	.byte	0x04, 0x17
        /*00da*/ 	.short	(.L_123 - .L_122)
.L_122:
        /*00dc*/ 	.word	0x00000000
        /*00e0*/ 	.short	0x0007
        /*00e2*/ 	.short	0x0038
        /*00e4*/ 	.byte	0x00, 0xf5, 0x21, 0x00


	//----- nvinfo : EIATTR_KPARAM_INFO
	.align		4
.L_123:
        /*00e8*/ 	.byte	0x04, 0x17
        /*00ea*/ 	.short	(.L_125 - .L_124)
.L_124:
        /*00ec*/ 	.word	0x00000000
        /*00f0*/ 	.short	0x0006
        /*00f2*/ 	.short	0x0030
        /*00f4*/ 	.byte	0x00, 0xf5, 0x21, 0x00


	//----- nvinfo : EIATTR_KPARAM_INFO
	.align		4
.L_125:
        /*00f8*/ 	.byte	0x04, 0x17
        /*00fa*/ 	.short	(.L_127 - .L_126)
.L_126:
        /*00fc*/ 	.word	0x00000000
        /*0100*/ 	.short	0x0005
        /*0102*/ 	.short	0x0028
        /*0104*/ 	.byte	0x00, 0xf5, 0x21, 0x00


	//----- nvinfo : EIATTR_KPARAM_INFO
	.align		4
.L_127:
        /*0108*/ 	.byte	0x04, 0x17
        /*010a*/ 	.short	(.L_129 - .L_128)
.L_128:
        /*010c*/ 	.word	0x00000000
        /*0110*/ 	.short	0x0004
        /*0112*/ 	.short	0x0020
        /*0114*/ 	.byte	0x00, 0xf5, 0x21, 0x00


	//----- nvinfo : EIATTR_KPARAM_INFO
	.align		4
.L_129:
        /*0118*/ 	.byte	0x04, 0x17
        /*011a*/ 	.short	(.L_131 - .L_130)
.L_130:
        /*011c*/ 	.word	0x00000000
        /*0120*/ 	.short	0x0003
        /*0122*/ 	.short	0x0018
        /*0124*/ 	.byte	0x00, 0xf5, 0x21, 0x00


	//----- nvinfo : EIATTR_KPARAM_INFO
	.align		4
.L_131:
        /*0128*/ 	.byte	0x04, 0x17
        /*012a*/ 	.short	(.L_133 - .L_132)
.L_132:
        /*012c*/ 	.word	0x00000000
        /*0130*/ 	.short	0x0002
        /*0132*/ 	.short	0x0010
        /*0134*/ 	.byte	0x00, 0xf5, 0x21, 0x00


	//----- nvinfo : EIATTR_KPARAM_INFO
	.align		4
.L_133:
        /*0138*/ 	.byte	0x04, 0x17
        /*013a*/ 	.short	(.L_135 - .L_134)
.L_134:
        /*013c*/ 	.word	0x00000000
        /*0140*/ 	.short	0x0001
        /*0142*/ 	.short	0x0008
        /*0144*/ 	.byte	0x00, 0xf5, 0x21, 0x00


	//----- nvinfo : EIATTR_KPARAM_INFO
	.align		4
.L_135:
        /*0148*/ 	.byte	0x04, 0x17
        /*014a*/ 	.short	(.L_137 - .L_136)
.L_136:
        /*014c*/ 	.word	0x00000000
        /*0150*/ 	.short	0x0000
        /*0152*/ 	.short	0x0000
        /*0154*/ 	.byte	0x00, 0xf5, 0x21, 0x00


	//----- nvinfo : EIATTR_SPARSE_MMA_MASK
	.align		4
.L_137:
        /*0158*/ 	.byte	0x03, 0x50
        /*015a*/ 	.short	0x0000


	//----- nvinfo : EIATTR_MAXREG_COUNT
	.align		4
        /*015c*/ 	.byte	0x03, 0x1b
        /*015e*/ 	.short	0x00ff


	//----- nvinfo : EIATTR_MERCURY_ISA_VERSION
	.align		4
        /*0160*/ 	.byte	0x03, 0x5f
        /*0162*/ 	.short	0x0101


	//----- nvinfo : EIATTR_VRC_CTA_INIT_COUNT
	.align		4
        /*0164*/ 	.byte	0x02, 0x4a
	.zero		1
	.zero		1


	//----- nvinfo : EIATTR_EXIT_INSTR_OFFSETS
	.align		4
        /*0168*/ 	.byte	0x04, 0x1c
        /*016a*/ 	.short	(.L_139 - .L_138)


	//   ....[0]....
.L_138:
        /*016c*/ 	.word	0x000000c0


	//   ....[1]....
        /*0170*/ 	.word	0x00000140


	//   ....[2]....
        /*0174*/ 	.word	0x00000450


	//----- nvinfo : EIATTR_CBANK_PARAM_SIZE
	.align		4
.L_139:
        /*0178*/ 	.byte	0x03, 0x19
        /*017a*/ 	.short	0x00a0


	//----- nvinfo : EIATTR_PARAM_CBANK
	.align		4
        /*017c*/ 	.byte	0x04, 0x0a
        /*017e*/ 	.short	(.L_141 - .L_140)
	.align		4
.L_140:
        /*0180*/ 	.word	index@(.nv.constant0._Z20lb_bounceback_kernelPfS_S_S_S_S_S_S_S_PKfS1_S1_S1_S1_S1_S1_S1_S1_PKtii)
        /*0184*/ 	.short	0x0380
        /*0186*/ 	.short	0x00a0


	//----- nvinfo : EIATTR_SW_WAR
	.align		4
.L_141:
        /*0188*/ 	.byte	0x04, 0x36
        /*018a*/ 	.short	(.L_143 - .L_142)
.L_142:
        /*018c*/ 	.word	0x00000008
.L_143:


//--------------------- .nv.info._Z19lb_propagate_kernelPfS_S_S_S_S_S_S_S_S_S_S_S_S_S_S_S_S_ii --------------------------
	.section	.nv.info._Z19lb_propagate_kernelPfS_S_S_S_S_S_S_S_S_S_S_S_S_S_S_S_S_ii,"",@"SHT_CUDA_INFO"
	.sectionflags	@""
	.align	4


	//----- nvinfo : EIATTR_CUDA_API_VERSION
	.align		4
        /*0000*/ 	.byte	0x04, 0x37
        /*0002*/ 	.short	(.L_145 - .L_144)
.L_144:
        /*0004*/ 	.word	0x00000082


	//----- nvinfo : EIATTR_KPARAM_INFO
	.align		4
.L_145:
        /*0008*/ 	.byte	0x04, 0x17
        /*000a*/ 	.short	(.L_147 - .L_146)
.L_146:
        /*000c*/ 	.word	0x00000000
        /*0010*/ 	.short	0x0013
        /*0012*/ 	.short	0x0094
        /*0014*/ 	.byte	0x00, 0xf0, 0x11, 0x00


	//----- nvinfo : EIATTR_KPARAM_INFO
	.align		4
.L_147:
        /*0018*/ 	.byte	0x04, 0x17
        /*001a*/ 	.short	(.L_149 - .L_148)
.L_148:
        /*001c*/ 	.word	0x00000000
        /*0020*/ 	.short	0x0012
        /*0022*/ 	.short	0x0090
        /*0024*/ 	.byte	0x00, 0xf0, 0x11, 0x00


	//----- nvinfo : EIATTR_KPARAM_INFO
	.align		4
.L_149:
        /*0028*/ 	.byte	0x04, 0x17
        /*002a*/ 	.short	(.L_151 - .L_150)
.L_150:
        /*002c*/ 	.word	0x00000000
        /*0030*/ 	.short	0x0011
        /*0032*/ 	.short	0x0088
        /*0034*/ 	.byte	0x00, 0xf5, 0x21, 0x00


	//----- nvinfo : EIATTR_KPARAM_INFO
	.align		4
.L_151:
        /*0038*/ 	.byte	0x04, 0x17
        /*003a*/ 	.short	(.L_153 - .L_152)
.L_152:
        /*003c*/ 	.word	0x00000000
        /*0040*/ 	.short	0x0010
        /*0042*/ 	.short	0x0080
        /*0044*/ 	.byte	0x00, 0xf5, 0x21, 0x00


	//----- nvinfo : EIATTR_KPARAM_INFO
	.align		4
.L_153:
        /*0048*/ 	.byte	0x04, 0x17
        /*004a*/ 	.short	(.L_155 - .L_154)
.L_154:
        /*004c*/ 	.word	0x00000000
        /*0050*/ 	.short	0x000f
        /*0052*/ 	.short	0x0078
        /*0054*/ 	.byte	0x00, 0xf5, 0x21, 0x00


	//----- nvinfo : EIATTR_KPARAM_INFO
	.align		4
.L_155:
        /*0058*/ 	.byte	0x04, 0x17
        /*005a*/ 	.short	(.L_157 - .L_156)
.L_156:
        /*005c*/ 	.word	0x00000000
        /*0060*/ 	.short	0x000e
        /*0062*/ 	.short	0x0070
        /*0064*/ 	.byte	0x00, 0xf5, 0x21, 0x00


	//----- nvinfo : EIATTR_KPARAM_INFO
	.align		4
.L_157:
        /*0068*/ 	.byte	0x04, 0x17
        /*006a*/ 	.short	(.L_159 - .L_158)
.L_158:
        /*006c*/ 	.word	0x00000000
        /*0070*/ 	.short	0x000d
        /*0072*/ 	.short	0x0068
        /*0074*/ 	.byte	0x00, 0xf5, 0x21, 0x00


	//----- nvinfo : EIATTR_KPARAM_INFO
	.align		4
.L_159:
        /*0078*/ 	.byte	0x04, 0x17
        /*007a*/ 	.short	(.L_161 - .L_160)
.L_160:
        /*007c*/ 	.word	0x00000000
        /*0080*/ 	.short	0x000c
        /*0082*/ 	.short	0x0060
        /*0084*/ 	.byte	0x00, 0xf5, 0x21, 0x00


	//----- nvinfo : EIATTR_KPARAM_INFO
	.align		4
.L_161:
        /*0088*/ 	.byte	0x04, 0x17
        /*008a*/ 	.short	(.L_163 - .L_162)
.L_162:
        /*008c*/ 	.word	0x00000000
        /*0090*/ 	.short	0x000b
        /*0092*/ 	.short	0x0058
        /*0094*/ 	.byte	0x00, 0xf5, 0x21, 0x00


	//----- nvinfo : EIATTR_KPARAM_INFO
	.align		4
.L_163:
        /*0098*/ 	.byte	0x04, 0x17
        /*009a*/ 	.short	(.L_165 - .L_164)
.L_164:
        /*009c*/ 	.word	0x00000000
        /*00a0*/ 	.short	0x000a
        /*00a2*/ 	.short	0x0050
        /*00a4*/ 	.byte	0x00, 0xf5, 0x21, 0x00


	//----- nvinfo : EIATTR_KPARAM_INFO
	.align		4
.L_165:
        /*00a8*/ 	.byte	0x04, 0x17
        /*00aa*/ 	.short	(.L_167 - .L_166)
.L_166:
        /*00ac*/ 	.word	0x00000000
        /*00b0*/ 	.short	0x0009
        /*00b2*/ 	.short	0x0048
        /*00b4*/ 	.byte	0x00, 0xf5, 0x21, 0x00


	//----- nvinfo : EIATTR_KPARAM_INFO
	.align		4
.L_167:
        /*00b8*/ 	.byte	0x04, 0x17
        /*00ba*/ 	.short	(.L_169 - .L_168)
.L_168:
        /*00bc*/ 	.word	0x00000000
        /*00c0*/ 	.short	0x0008
        /*00c2*/ 	.short	0x0040
        /*00c4*/ 	.byte	0x00, 0xf5, 0x21, 0x00


	//----- nvinfo : EIATTR_KPARAM_INFO
	.align		4
.L_169:
        /*00c8*/ 	.byte	0x04, 0x17
        /*00ca*/ 	.short	(.L_171 - .L_170)
.L_170:
        /*00cc*/ 	.word	0x00000000
        /*00d0*/ 	.short	0x0007
        /*00d2*/ 	.short	0x0038
        /*00d4*/ 	.byte	0x00, 0xf5, 0x21, 0x00


	//----- nvinfo : EIATTR_KPARAM_INFO
	.align		4
.L_171:
        /*00d8*/ 	.byte	0x04, 0x17
        /*00da*/ 	.short	(.L_173 - .L_172)
.L_172:
        /*00dc*/ 	.word	0x00000000
        /*00e0*/ 	.short	0x0006
        /*00e2*/ 	.short	0x0030
        /*00e4*/ 	.byte	0x00, 0xf5, 0x21, 0x00


	//----- nvinfo : EIATTR_KPARAM_INFO
	.align		4
.L_173:
        /*00e8*/ 	.byte	0x04, 0x17
        /*00ea*/ 	.short	(.L_175 - .L_174)
.L_174:
        /*00ec*/ 	.word	0x00000000
        /*00f0*/ 	.short	0x0005
        /*00f2*/ 	.short	0x0028
        /*00f4*/ 	.byte	0x00, 0xf5, 0x21, 0x00


	//----- nvinfo : EIATTR_KPARAM_INFO
	.align		4
.L_175:
        /*00f8*/ 	.byte	0x04, 0x17
        /*00fa*/ 	.short	(.L_177 - .L_176)
.L_176:
        /*00fc*/ 	.word	0x00000000
        /*0100*/ 	.short	0x0004
        /*0102*/ 	.short	0x0020
        /*0104*/ 	.byte	0x00, 0xf5, 0x21, 0x00


	//----- nvinfo : EIATTR_KPARAM_INFO
	.align		4
.L_177:
        /*0108*/ 	.byte	0x04, 0x17
        /*010a*/ 	.short	(.L_179 - .L_178)
.L_178:
        /*010c*/ 	.word	0x00000000
        /*0110*/ 	.short	0x0003
        /*0112*/ 	.short	0x0018
        /*0114*/ 	.byte	0x00, 0xf5, 0x21, 0x00


	//----- nvinfo : EIATTR_KPARAM_INFO
	.align		4
.L_179:
        /*0118*/ 	.byte	0x04, 0x17
        /*011a*/ 	.short	(.L_181 - .L_180)
.L_180:
        /*011c*/ 	.word	0x00000000
        /*0120*/ 	.short	0x0002
        /*0122*/ 	.short	0x0010
        /*0124*/ 	.byte	0x00, 0xf5, 0x21, 0x00


	//----- nvinfo : EIATTR_KPARAM_INFO
	.align		4
.L_181:
        /*0128*/ 	.byte	0x04, 0x17
        /*012a*/ 	.short	(.L_183 - .L_182)
.L_182:
        /*012c*/ 	.word	0x00000000
        /*0130*/ 	.short	0x0001
        /*0132*/ 	.short	0x0008
        /*0134*/ 	.byte	0x00, 0xf5, 0x21, 0x00


	//----- nvinfo : EIATTR_KPARAM_INFO
	.align		4
.L_183:
        /*0138*/ 	.byte	0x04, 0x17
        /*013a*/ 	.short	(.L_185 - .L_184)
.L_184:
        /*013c*/ 	.word	0x00000000
        /*0140*/ 	.short	0x0000
        /*0142*/ 	.short	0x0000
        /*0144*/ 	.byte	0x00, 0xf5, 0x21, 0x00


	//----- nvinfo : EIATTR_SPARSE_MMA_MASK
	.align		4
.L_185:
        /*0148*/ 	.byte	0x03, 0x50
        /*014a*/ 	.short	0x0000


	//----- nvinfo : EIATTR_MAXREG_COUNT
	.align		4
        /*014c*/ 	.byte	0x03, 0x1b
        /*014e*/ 	.short	0x00ff


	//----- nvinfo : EIATTR_MERCURY_ISA_VERSION
	.align		4
        /*0150*/ 	.byte	0x03, 0x5f
        /*0152*/ 	.short	0x0101


	//----- nvinfo : EIATTR_VRC_CTA_INIT_COUNT
	.align		4
        /*0154*/ 	.byte	0x02, 0x4a
	.zero		1
	.zero		1


	//----- nvinfo : EIATTR_EXIT_INSTR_OFFSETS
	.align		4
        /*0158*/ 	.byte	0x04, 0x1c
        /*015a*/ 	.short	(.L_187 - .L_186)


	//   ....[0]....
.L_186:
        /*015c*/ 	.word	0x000000c0


	//   ....[1]....
        /*0160*/ 	.word	0x000008c0


	//----- nvinfo : EIATTR_CBANK_PARAM_SIZE
	.align		4
.L_187:
        /*0164*/ 	.byte	0x03, 0x19
        /*0166*/ 	.short	0x0098


	//----- nvinfo : EIATTR_PARAM_CBANK
	.align		4
        /*0168*/ 	.byte	0x04, 0x0a
        /*016a*/ 	.short	(.L_189 - .L_188)
	.align		4
.L_188:
        /*016c*/ 	.word	index@(.nv.constant0._Z19lb_propagate_kernelPfS_S_S_S_S_S_S_S_S_S_S_S_S_S_S_S_S_ii)
        /*0170*/ 	.short	0x0380
        /*0172*/ 	.short	0x0098


	//----- nvinfo : EIATTR_SW_WAR
	.align		4
.L_189:
        /*0174*/ 	.byte	0x04, 0x36
        /*0176*/ 	.short	(.L_191 - .L_190)
.L_190:
        /*0178*/ 	.word	0x00000008
.L_191:


//--------------------- .nv.info._Z22lb_redistribute_kernelPfS_S_S_S_S_S_S_S_PKtffii --------------------------
	.section	.nv.info._Z22lb_redistribute_kernelPfS_S_S_S_S_S_S_S_PKtffii,"",@"SHT_CUDA_INFO"
	.sectionflags	@""
	.align	4


	//----- nvinfo : EIATTR_CUDA_API_VERSION
	.align		4
        /*0000*/ 	.byte	0x04, 0x37
        /*0002*/ 	.short	(.L_193 - .L_192)
.L_192:
        /*0004*/ 	.word	0x00000082


	//----- nvinfo : EIATTR_KPARAM_INFO
	.align		4
.L_193:
        /*0008*/ 	.byte	0x04, 0x17
        /*000a*/ 	.short	(.L_195 - .L_194)
.L_194:
        /*000c*/ 	.word	0x00000000
        /*0010*/ 	.short	0x000d
        /*0012*/ 	.short	0x005c
        /*0014*/ 	.byte	0x00, 0xf0, 0x11, 0x00


	//----- nvinfo : EIATTR_KPARAM_INFO
	.align		4
.L_195:
        /*0018*/ 	.byte	0x04, 0x17
        /*001a*/ 	.short	(.L_197 - .L_196)
.L_196:
        /*001c*/ 	.word	0x00000000
        /*0020*/ 	.short	0x000c
        /*0022*/ 	.short	0x0058
        /*0024*/ 	.byte	0x00, 0xf0, 0x11, 0x00


	//----- nvinfo : EIATTR_KPARAM_INFO
	.align		4
.L_197:
        /*0028*/ 	.byte	0x04, 0x17
        /*002a*/ 	.short	(.L_199 - .L_198)
.L_198:
        /*002c*/ 	.word	0x00000000
        /*0030*/ 	.short	0x000b
        /*0032*/ 	.short	0x0054
        /*0034*/ 	.byte	0x00, 0xf0, 0x11, 0x00


	//----- nvinfo : EIATTR_KPARAM_INFO
	.align		4
.L_199:
        /*0038*/ 	.byte	0x04, 0x17
        /*003a*/ 	.short	(.L_201 - .L_200)
.L_200:
        /*003c*/ 	.word	0x00000000
        /*0040*/ 	.short	0x000a
        /*0042*/ 	.short	0x0050
        /*0044*/ 	.byte	0x00, 0xf0, 0x11, 0x00


	//----- nvinfo : EIATTR_KPARAM_INFO
	.align		4
.L_201:
        /*0048*/ 	.byte	0x04, 0x17
        /*004a*/ 	.short	(.L_203 - .L_202)
.L_202:
        /*004c*/ 	.word	0x00000000
        /*0050*/ 	.short	0x0009
        /*0052*/ 	.short	0x0048
        /*0054*/ 	.byte	0x00, 0xf5, 0x21, 0x00


	//----- nvinfo : EIATTR_KPARAM_INFO
	.align		4
.L_203:
        /*0058*/ 	.byte	0x04, 0x17
        /*005a*/ 	.short	(.L_205 - .L_204)
.L_204:
        /*005c*/ 	.word	0x00000000
        /*0060*/ 	.short	0x0008
        /*0062*/ 	.short	0x0040
        /*0064*/ 	.byte	0x00, 0xf5, 0x21, 0x00


	//----- nvinfo : EIATTR_KPARAM_INFO
	.align		4
.L_205:
        /*0068*/ 	.byte	0x04, 0x17
        /*006a*/ 	.short	(.L_207 - .L_206)
.L_206:
        /*006c*/ 	.word	0x00000000
        /*0070*/ 	.short	0x0007
        /*0072*/ 	.short	0x0038
        /*0074*/ 	.byte	0x00, 0xf5, 0x21, 0x00


	//----- nvinfo : EIATTR_KPARAM_INFO
	.align		4
.L_207:
        /*0078*/ 	.byte	0x04, 0x17
        /*007a*/ 	.short	(.L_209 - .L_208)
.L_208:
        /*007c*/ 	.word	0x00000000
        /*0080*/ 	.short	0x0006
        /*0082*/ 	.short	0x0030
        /*0084*/ 	.byte	0x00, 0xf5, 0x21, 0x00


	//----- nvinfo : EIATTR_KPARAM_INFO
	.align		4
.L_209:
        /*0088*/ 	.byte	0x04, 0x17
        /*008a*/ 	.short	(.L_211 - .L_210)
.L_210:
        /*008c*/ 	.word	0x00000000
        /*0090*/ 	.short	0x0005
        /*0092*/ 	.short	0x0028
        /*0094*/ 	.byte	0x00, 0xf5, 0x21, 0x00


	//----- nvinfo : EIATTR_KPARAM_INFO
	.align		4
.L_211:
        /*0098*/ 	.byte	0x04, 0x17
        /*009a*/ 	.short	(.L_213 - .L_212)
.L_212:
        /*009c*/ 	.word	0x00000000
        /*00a0*/ 	.short	0x0004
        /*00a2*/ 	.short	0x0020
        /*00a4*/ 	.byte	0x00, 0xf5, 0x21, 0x00


	//----- nvinfo : EIATTR_KPARAM_INFO
	.align		4
.L_213:
        /*00a8*/ 	.byte	0x04, 0x17
        /*00aa*/ 	.short	(.L_215 - .L_214)
.L_214:
        /*00ac*/ 	.word	0x00000000
        /*00b0*/ 	.short	0x0003
        /*00b2*/ 	.short	0x0018
        /*00b4*/ 	.byte	0x00, 0xf5, 0x21, 0x00


	//----- nvinfo : EIATTR_KPARAM_INFO
	.align		4
.L_215:
        /*00b8*/ 	.byte	0x04, 0x17
        /*00ba*/ 	.short	(.L_217 - .L_216)
.L_216:
        /*00bc*/ 	.word	0x00000000
        /*00c0*/ 	.short	0x0002
        /*00c2*/ 	.short	0x0010
        /*00c4*/ 	.byte	0x00, 0xf5, 0x21, 0x00


	//----- nvinfo : EIATTR_KPARAM_INFO
	.align		4
.L_217:
        /*00c8*/ 	.byte	0x04, 0x17
        /*00ca*/ 	.short	(.L_219 - .L_218)
.L_218:
        /*00cc*/ 	.word	0x00000000
        /*00d0*/ 	.short	0x0001
        /*00d2*/ 	.short	0x0008
        /*00d4*/ 	.byte	0x00, 0xf5, 0x21, 0x00


	//----- nvinfo : EIATTR_KPARAM_INFO
	.align		4
.L_219:
        /*00d8*/ 	.byte	0x04, 0x17
        /*00da*/ 	.short	(.L_221 - .L_220)
.L_220:
        /*00dc*/ 	.word	0x00000000
        /*00e0*/ 	.short	0x0000
        /*00e2*/ 	.short	0x0000
        /*00e4*/ 	.byte	0x00, 0xf5, 0x21, 0x00


	//----- nvinfo : EIATTR_SPARSE_MMA_MASK
	.align		4
.L_221:
        /*00e8*/ 	.byte	0x03, 0x50
        /*00ea*/ 	.short	0x0000


	//----- nvinfo : EIATTR_MAXREG_COUNT
	.align		4
        /*00ec*/ 	.byte	0x03, 0x1b
        /*00ee*/ 	.short	0x00ff


	//----- nvinfo : EIATTR_MERCURY_ISA_VERSION
	.align		4
        /*00f0*/ 	.byte	0x03, 0x5f
        /*00f2*/ 	.short	0x0101


	//----- nvinfo : EIATTR_VRC_CTA_INIT_COUNT
	.align		4
        /*00f4*/ 	.byte	0x02, 0x4a
	.zero		1
	.zero		1


	//----- nvinfo : EIATTR_EXIT_INSTR_OFFSETS
	.align		4
        /*00f8*/ 	.byte	0x04, 0x1c
        /*00fa*/ 	.short	(.L_223 - .L_222)


	//   ....[0]....
.L_222:
        /*00fc*/ 	.word	0x00000220


	//   ....[1]....
        /*0100*/ 	.word	0x000002a0


	//   ....[2]....
        /*0104*/ 	.word	0x000002f0


	//   ....[3]....
        /*0108*/ 	.word	0x00000340


	//   ....[4]....
        /*010c*/ 	.word	0x00000390


	//   ....[5]....
        /*0110*/ 	.word	0x00000520


	//----- nvinfo : EIATTR_CRS_STACK_SIZE
	.align		4
.L_223:
        /*0114*/ 	.byte	0x04, 0x1e
        /*0116*/ 	.short	(.L_225 - .L_224)
.L_224:
        /*0118*/ 	.word	0x00000000


	//----- nvinfo : EIATTR_CBANK_PARAM_SIZE
	.align		4
.L_225:
        /*011c*/ 	.byte	0x03, 0x19
        /*011e*/ 	.short	0x0060


	//----- nvinfo : EIATTR_PARAM_CBANK
	.align		4
        /*0120*/ 	.byte	0x04, 0x0a
        /*0122*/ 	.short	(.L_227 - .L_226)
	.align		4
.L_226:
        /*0124*/ 	.word	index@(.nv.constant0._Z22lb_redistribute_kernelPfS_S_S_S_S_S_S_S_PKtffii)
        /*0128*/ 	.short	0x0380
        /*012a*/ 	.short	0x0060


	//----- nvinfo : EIATTR_SW_WAR
	.align		4
.L_227:
        /*012c*/ 	.byte	0x04, 0x36
        /*012e*/ 	.short	(.L_229 - .L_228)
.L_228:
        /*0130*/ 	.word	0x00000008
.L_229:


//--------------------- .nv.info._Z14lb_init_kernelPfS_S_S_S_S_S_S_S_iif --------------------------
	.section	.nv.info._Z14lb_init_kernelPfS_S_S_S_S_S_S_S_iif,"",@"SHT_CUDA_INFO"
	.sectionflags	@""
	.align	4


	//----- nvinfo : EIATTR_CUDA_API_VERSION
	.align		4
        /*0000*/ 	.byte	0x04, 0x37
        /*0002*/ 	.short	(.L_231 - .L_230)
.L_230:
        /*0004*/ 	.word	0x00000082


	//----- nvinfo : EIATTR_KPARAM_INFO
	.align		4
.L_231:
        /*0008*/ 	.byte	0x04, 0x17
        /*000a*/ 	.short	(.L_233 - .L_232)
.L_232:
        /*000c*/ 	.word	0x00000000
        /*0010*/ 	.short	0x000b
        /*0012*/ 	.short	0x0050
        /*0014*/ 	.byte	0x00, 0xf0, 0x11, 0x00


	//----- nvinfo : EIATTR_KPARAM_INFO
	.align		4
.L_233:
        /*0018*/ 	.byte	0x04, 0x17
        /*001a*/ 	.short	(.L_235 - .L_234)
.L_234:
        /*001c*/ 	.word	0x00000000
        /*0020*/ 	.short	0x000a
        /*0022*/ 	.short	0x004c
        /*0024*/ 	.byte	0x00, 0xf0, 0x11, 0x00


	//----- nvinfo : EIATTR_KPARAM_INFO
	.align		4
.L_235:
        /*0028*/ 	.byte	0x04, 0x17
        /*002a*/ 	.short	(.L_237 - .L_236)
.L_236:
        /*002c*/ 	.word	0x00000000
        /*0030*/ 	.short	0x0009
        /*0032*/ 	.short	0x0048
        /*0034*/ 	.byte	0x00, 0xf0, 0x11, 0x00


	//----- nvinfo : EIATTR_KPARAM_INFO
	.align		4
.L_237:
        /*0038*/ 	.byte	0x04, 0x17
        /*003a*/ 	.short	(.L_239 - .L_238)
.L_238:
        /*003c*/ 	.word	0x00000000
        /*0040*/ 	.short	0x0008
        /*0042*/ 	.short	0x0040
        /*0044*/ 	.byte	0x00, 0xf5, 0x21, 0x00


	//----- nvinfo : EIATTR_KPARAM_INFO
	.align		4
.L_239:
        /*0048*/ 	.byte	0x04, 0x17
        /*004a*/ 	.short	(.L_241 - .L_240)
.L_240:
        /*004c*/ 	.word	0x00000000
        /*0050*/ 	.short	0x0007
        /*0052*/ 	.short	0x0038
        /*0054*/ 	.byte	0x00, 0xf5, 0x21, 0x00


	//----- nvinfo : EIATTR_KPARAM_INFO
	.align		4
.L_241:
        /*0058*/ 	.byte	0x04, 0x17
        /*005a*/ 	.short	(.L_243 - .L_242)
.L_242:
        /*005c*/ 	.word	0x00000000
        /*0060*/ 	.short	0x0006
        /*0062*/ 	.short	0x0030
        /*0064*/ 	.byte	0x00, 0xf5, 0x21, 0x00


	//----- nvinfo : EIATTR_KPARAM_INFO
	.align		4
.L_243:
        /*0068*/ 	.byte	0x04, 0x17
        /*006a*/ 	.short	(.L_245 - .L_244)
.L_244:
        /*006c*/ 	.word	0x00000000
        /*0070*/ 	.short	0x0005
        /*0072*/ 	.short	0x0028
        /*0074*/ 	.byte	0x00, 0xf5, 0x21, 0x00


	//----- nvinfo : EIATTR_KPARAM_INFO
	.align		4
.L_245:
        /*0078*/ 	.byte	0x04, 0x17
        /*007a*/ 	.short	(.L_247 - .L_246)
.L_246:
        /*007c*/ 	.word	0x00000000
        /*0080*/ 	.short	0x0004
        /*0082*/ 	.short	0x0020
        /*0084*/ 	.byte	0x00, 0xf5, 0x21, 0x00


	//----- nvinfo : EIATTR_KPARAM_INFO
	.align		4
.L_247:
        /*0088*/ 	.byte	0x04, 0x17
        /*008a*/ 	.short	(.L_249 - .L_248)
.L_248:
        /*008c*/ 	.word	0x00000000
        /*0090*/ 	.short	0x0003
        /*0092*/ 	.short	0x0018
        /*0094*/ 	.byte	0x00, 0xf5, 0x21, 0x00


	//----- nvinfo : EIATTR_KPARAM_INFO
	.align		4
.L_249:
        /*0098*/ 	.byte	0x04, 0x17
        /*009a*/ 	.short	(.L_251 - .L_250)
.L_250:
        /*009c*/ 	.word	0x00000000
        /*00a0*/ 	.short	0x0002
        /*00a2*/ 	.short	0x0010
        /*00a4*/ 	.byte	0x00, 0xf5, 0x21, 0x00


	//----- nvinfo : EIATTR_KPARAM_INFO
	.align		4
.L_251:
        /*00a8*/ 	.byte	0x04, 0x17
        /*00aa*/ 	.short	(.L_253 - .L_252)
.L_252:
        /*00ac*/ 	.word	0x00000000
        /*00b0*/ 	.short	0x0001
        /*00b2*/ 	.short	0x0008
        /*00b4*/ 	.byte	0x00, 0xf5, 0x21, 0x00


	//----- nvinfo : EIATTR_KPARAM_INFO
	.align		4
.L_253:
        /*00b8*/ 	.byte	0x04, 0x17
        /*00ba*/ 	.short	(.L_255 - .L_254)
.L_254:
        /*00bc*/ 	.word	0x00000000
        /*00c0*/ 	.short	0x0000
        /*00c2*/ 	.short	0x0000
        /*00c4*/ 	.byte	0x00, 0xf5, 0x21, 0x00


	//----- nvinfo : EIATTR_SPARSE_MMA_MASK
	.align		4
.L_255:
        /*00c8*/ 	.byte	0x03, 0x50
        /*00ca*/ 	.short	0x0000


	//----- nvinfo : EIATTR_MAXREG_COUNT
	.align		4
        /*00cc*/ 	.byte	0x03, 0x1b
        /*00ce*/ 	.short	0x00ff


	//----- nvinfo : EIATTR_MERCURY_ISA_VERSION
	.align		4
        /*00d0*/ 	.byte	0x03, 0x5f
        /*00d2*/ 	.short	0x0101


	//----- nvinfo : EIATTR_VRC_CTA_INIT_COUNT
	.align		4
        /*00d4*/ 	.byte	0x02, 0x4a
	.zero		1
	.zero		1


	//----- nvinfo : EIATTR_EXIT_INSTR_OFFSETS
	.align		4
        /*00d8*/ 	.byte	0x04, 0x1c
        /*00da*/ 	.short	(.L_257 - .L_256)


	//   ....[0]....
.L_256:
        /*00dc*/ 	.word	0x000000c0


	//   ....[1]....
        /*00e0*/ 	.word	0x00000600


	//----- nvinfo : EIATTR_CRS_STACK_SIZE
	.align		4
.L_257:
        /*00e4*/ 	.byte	0x04, 0x1e
        /*00e6*/ 	.short	(.L_259 - .L_258)
.L_258:
        /*00e8*/ 	.word	0x00000000


	//----- nvinfo : EIATTR_CBANK_PARAM_SIZE
	.align		4
.L_259:
        /*00ec*/ 	.byte	0x03, 0x19
        /*00ee*/ 	.short	0x0054


	//----- nvinfo : EIATTR_PARAM_CBANK
	.align		4
        /*00f0*/ 	.byte	0x04, 0x0a
        /*00f2*/ 	.short	(.L_261 - .L_260)
	.align		4
.L_260:
        /*00f4*/ 	.word	index@(.nv.constant0._Z14lb_init_kernelPfS_S_S_S_S_S_S_S_iif)
        /*00f8*/ 	.short	0x0380
        /*00fa*/ 	.short	0x0054


	//----- nvinfo : EIATTR_SW_WAR
	.align		4
.L_261:
        /*00fc*/ 	.byte	0x04, 0x36
        /*00fe*/ 	.short	(.L_263 - .L_262)
.L_262:
        /*0100*/ 	.word	0x00000008
.L_263:


//--------------------- .nv.callgraph             --------------------------
	.section	.nv.callgraph,"",@"SHT_CUDA_CALLGRAPH"
	.align	4
	.sectionentsize	8
	.align		4
        /*0000*/ 	.word	0x00000000
	.align		4
        /*0004*/ 	.word	0xffffffff
	.align		4
        /*0008*/ 	.word	0x00000000
	.align		4
        /*000c*/ 	.word	0xfffffffe
	.align		4
        /*0010*/ 	.word	0x00000000
	.align		4
        /*0014*/ 	.word	0xfffffffd
	.align		4
        /*0018*/ 	.word	0x00000000
	.align		4
        /*001c*/ 	.word	0xfffffffc


//--------------------- .text._Z20lb_relaxation_kernelPfS_S_S_S_S_S_S_S_PKfS1_S1_S1_S1_S1_S1_S1_S1_PKtiif --------------------------
	.section	.text._Z20lb_relaxation_kernelPfS_S_S_S_S_S_S_S_PKfS1_S1_S1_S1_S1_S1_S1_S1_PKtiif,"ax",@progbits
	.align	128
        .global         _Z20lb_relaxation_kernelPfS_S_S_S_S_S_S_S_PKfS1_S1_S1_S1_S1_S1_S1_S1_PKtiif
        .type           _Z20lb_relaxation_kernelPfS_S_S_S_S_S_S_S_PKfS1_S1_S1_S1_S1_S1_S1_S1_PKtiif,@function
        .size           _Z20lb_relaxation_kernelPfS_S_S_S_S_S_S_S_PKfS1_S1_S1_S1_S1_S1_S1_S1_PKtiif,(.L_x_80 - _Z20lb_relaxation_kernelPfS_S_S_S_S_S_S_S_PKfS1_S1_S1_S1_S1_S1_S1_S1_PKtiif)
        .other          _Z20lb_relaxation_kernelPfS_S_S_S_S_S_S_S_PKfS1_S1_S1_S1_S1_S1_S1_S1_PKtiif,@"STO_CUDA_ENTRY STV_DEFAULT"
_Z20lb_relaxation_kernelPfS_S_S_S_S_S_S_S_PKfS1_S1_S1_S1_S1_S1_S1_S1_PKtiif:
.text._Z20lb_relaxation_kernelPfS_S_S_S_S_S_S_S_PKfS1_S1_S1_S1_S1_S1_S1_S1_PKtiif:
[----:B------:R-:W-:Y:S01]  /*0000*/  LDC R1, c[0x0][0x37c] ;  /* 0x0000df00ff017b82 */ /* 0x000fe20000000800 */
[----:B------:R-:W0:Y:S07]  /*0010*/  S2R R0, SR_TID.Y ;  /* 0x0000000000007919 */ /* 0x000e2e0000002200 */
[----:B------:R-:W0:Y:S01]  /*0020*/  S2UR UR4, SR_CTAID.Y ;  /* 0x00000000000479c3 */ /* 0x000e220000002600 */
[----:B------:R-:W1:Y:S01]  /*0030*/  LDCU.64 UR6, c[0x0][0x418] ;  /* 0x00008300ff0677ac */ /* 0x000e620008000a00 */
[----:B------:R-:W2:Y:S06]  /*0040*/  S2R R3, SR_TID.X ;  /* 0x0000000000037919 */ /* 0x000eac0000002100 */
[----:B------:R-:W0:Y:S08]  /*0050*/  LDC R11, c[0x0][0x364] ;  /* 0x0000d900ff0b7b82 */ /* 0x000e300000000800 */
[----:B------:R-:W2:Y:S08]  /*0060*/  S2UR UR5, SR_CTAID.X ;  /* 0x00000000000579c3 */ /* 0x000eb00000002500 */
[----:B------:R-:W2:Y:S01]  /*0070*/  LDC R2, c[0x0][0x360] ;  /* 0x0000d800ff027b82 */ /* 0x000ea20000000800 */
[----:B0-----:R-:W-:-:S05]  /*0080*/  IMAD R11, R11, UR4, R0 ;  /* 0x000000040b0b7c24 */ /* 0x001fca000f8e0200 */
[----:B-1----:R-:W-:Y:S01]  /*0090*/  ISETP.GE.AND P0, PT, R11, UR7, PT ;  /* 0x000000070b007c0c */ /* 0x002fe2000bf06270 */
[----:B--2---:R-:W-:-:S05]  /*00a0*/  IMAD R0, R2, UR5, R3 ;  /* 0x0000000502007c24 */ /* 0x004fca000f8e0203 */
[----:B------:R-:W-:-:S13]  /*00b0*/  ISETP.GE.OR P0, PT, R0, UR6, P0 ;  /* 0x0000000600007c0c */ /* 0x000fda0008706670 */
[----:B------:R-:W-:Y:S05]  /*00c0*/  @P0 EXIT ;  /* 0x000000000000094d */ /* 0x000fea0003800000 */
[----:B------:R-:W0:Y:S01]  /*00d0*/  LDC.64 R2, c[0x0][0x410] ;  /* 0x00010400ff027b82 */ /* 0x000e220000000a00 */
[----:B------:R-:W1:Y:S01]  /*00e0*/  LDCU.64 UR4, c[0x0][0x358] ;  /* 0x00006b00ff0477ac */ /* 0x000e620008000a00 */
[----:B------:R-:W-:-:S04]  /*00f0*/  IMAD R11, R11, UR6, R0 ;  /* 0x000000060b0b7c24 */ /* 0x000fc8000f8e0200 */
[----:B0-----:R-:W-:-:S06]  /*0100*/  IMAD.WIDE.U32 R2, R11, 0x2, R2 ;  /* 0x000000020b027825 */ /* 0x001fcc00078e0002 */
[----:B-1----:R-:W2:Y:S02]  /*0110*/  LDG.E.U16 R2, desc[UR4][R2.64] ;  /* 0x0000000402027981 */ /* 0x002ea4000c1e1500 */
[----:B--2---:R-:W-:-:S13]  /*0120*/  ISETP.NE.AND P0, PT, R2, RZ, PT ;  /* 0x000000ff0200720c */ /* 0x004fda0003f05270 */
[----:B------:R-:W-:Y:S05]  /*0130*/  @P0 EXIT ;  /* 0x000000000000094d */ /* 0x000fea0003800000 */
[----:B------:R-:W0:Y:S08]  /*0140*/  LDC.64 R4, c[0x0][0x3c8] ;  /* 0x0000f200ff047b82 */ /* 0x000e300000000a00 */
[----:B------:R-:W1:Y:S08]  /*0150*/  LDC.64 R34, c[0x0][0x3d0] ;  /* 0x0000f400ff227b82 */ /* 0x000e700000000a00 */
[----:B------:R-:W2:Y:S08]  /*0160*/  LDC.64 R32, c[0x0][0x3d8] ;  /* 0x0000f600ff207b82 */ /* 0x000eb00000000a00 */
[----:B------:R-:W3:Y:S01]  /*0170*/  LDC.64 R30, c[0x0][0x3e0] ;  /* 0x0000f800ff1e7b82 */ /* 0x000ee20000000a00 */
[----:B0-----:R-:W-:-:S05]  /*0180*/  IMAD.WIDE.U32 R4, R11, 0x4, R4 ;  /* 0x000000040b047825 */ /* 0x001fca00078e0004 */
[----:B------:R-:W4:Y:S02]  /*0190*/  LDG.E R10, desc[UR4][R4.64] ;  /* 0x00000004040a7981 */ /* 0x000f24000c1e1900 */
[----:B------:R-:W0:Y:S01]  /*01a0*/  LDC.64 R28, c[0x0][0x3e8] ;  /* 0x0000fa00ff1c7b82 */ /* 0x000e220000000a00 */
[----:B-1----:R-:W-:-:S05]  /*01b0*/  IMAD.WIDE.U32 R34, R11, 0x4, R34 ;  /* 0x000000040b227825 */ /* 0x002fca00078e0022 */
[----:B------:R-:W4:Y:S02]  /*01c0*/  LDG.E R7, desc[UR4][R34.64] ;  /* 0x0000000422077981 */ /* 0x000f24000c1e1900 */
[----:B------:R-:W1:Y:S08]  /*01d0*/  LDC.64 R26, c[0x0][0x3f0] ;  /* 0x0000fc00ff1a7b82 */ /* 0x000e700000000a00 */
[----:B------:R-:W5:Y:S01]  /*01e0*/  LDC.64 R24, c[0x0][0x3f8] ;  /* 0x0000fe00ff187b82 */ /* 0x000f620000000a00 */
[----:B--2---:R-:W-:-:S07]  /*01f0*/  IMAD.WIDE.U32 R32, R11, 0x4, R32 ;  /* 0x000000040b207825 */ /* 0x004fce00078e0020 */
[----:B------:R-:W2:Y:S01]  /*0200*/  LDC.64 R22, c[0x0][0x400] ;  /* 0x00010000ff167b82 */ /* 0x000ea20000000a00 */
[C---:B---3--:R-:W-:Y:S01]  /*0210*/  IMAD.WIDE.U32 R30, R11.reuse, 0x4, R30 ;  /* 0x000000040b1e7825 */ /* 0x048fe200078e001e */
[----:B------:R-:W3:Y:S06]  /*0220*/  LDG.E R0, desc[UR4][R32.64] ;  /* 0x0000000420007981 */ /* 0x000eec000c1e1900 */
[----:B------:R-:W2:Y:S01]  /*0230*/  LDC.64 R20, c[0x0][0x408] ;  /* 0x00010200ff147b82 */ /* 0x000ea20000000a00 */
[C---:B0-----:R-:W-:Y:S01]  /*0240*/  IMAD.WIDE.U32 R28, R11.reuse, 0x4, R28 ;  /* 0x000000040b1c7825 */ /* 0x041fe200078e001c */
[----:B------:R-:W3:Y:S03]  /*0250*/  LDG.E R8, desc[UR4][R30.64] ;  /* 0x000000041e087981 */ /* 0x000ee6000c1e1900 */
[C---:B-1----:R-:W-:Y:S01]  /*0260*/  IMAD.WIDE.U32 R26, R11.reuse, 0x4, R26 ;  /* 0x000000040b1a7825 */ /* 0x042fe200078e001a */
[----:B------:R-:W3:Y:S03]  /*0270*/  LDG.E R2, desc[UR4][R28.64] ;  /* 0x000000041c027981 */ /* 0x000ee6000c1e1900 */
[C---:B-----5:R-:W-:Y:S01]  /*0280*/  IMAD.WIDE.U32 R24, R11.reuse, 0x4, R24 ;  /* 0x000000040b187825 */ /* 0x060fe200078e0018 */
[----:B------:R-:W5:Y:S04]  /*0290*/  LDG.E R3, desc[UR4][R26.64] ;  /* 0x000000041a037981 */ /* 0x000f68000c1e1900 */
[----:B------:R-:W5:Y:S01]  /*02a0*/  LDG.E R4, desc[UR4][R24.64] ;  /* 0x0000000418047981 */ /* 0x000f62000c1e1900 */
[----:B--2---:R-:W-:-:S05]  /*02b0*/  IMAD.WIDE.U32 R22, R11, 0x4, R22 ;  /* 0x000000040b167825 */ /* 0x004fca00078e0016 */
[----:B------:R-:W2:Y:S01]  /*02c0*/  LDG.E R5, desc[UR4][R22.64] ;  /* 0x0000000416057981 */ /* 0x000ea2000c1e1900 */
[----:B------:R-:W-:-:S05]  /*02d0*/  IMAD.WIDE.U32 R20, R11, 0x4, R20 ;  /* 0x000000040b147825 */ /* 0x000fca00078e0014 */
[----:B------:R-:W2:Y:S01]  /*02e0*/  LDG.E R6, desc[UR4][R20.64] ;  /* 0x0000000414067981 */ /* 0x000ea2000c1e1900 */
[----:B------:R-:W-:Y:S01]  /*02f0*/  BSSY.RECONVERGENT B0, `(.L_x_0) ;  /* 0x000001a000007945 */ /* 0x000fe20003800200 */
[----:B----4-:R-:W-:-:S04]  /*0300*/  FADD R9, R10, R7 ;  /* 0x000000070a097221 */ /* 0x010fc80000000000 */
[----:B---3--:R-:W-:-:S04]  /*0310*/  FADD R9, R9, R0 ;  /* 0x0000000009097221 */ /* 0x008fc80000000000 */
[----:B------:R-:W-:-:S04]  /*0320*/  FADD R9, R9, R8 ;  /* 0x0000000809097221 */ /* 0x000fc80000000000 */
[----:B------:R-:W-:-:S04]  /*0330*/  FADD R12, R9, R2 ;  /* 0x00000002090c7221 */ /* 0x000fc80000000000 */
[----:B-----5:R-:W-:-:S04]  /*0340*/  FADD R9, R12, R3 ;  /* 0x000000030c097221 */ /* 0x020fc80000000000 */
[----:B------:R-:W-:-:S04]  /*0350*/  FADD R12, R9, R4 ;  /* 0x00000004090c7221 */ /* 0x000fc80000000000 */
[----:B--2---:R-:W-:-:S04]  /*0360*/  FADD R9, R12, R5 ;  /* 0x000000050c097221 */ /* 0x004fc80000000000 */
[----:B------:R-:W-:-:S04]  /*0370*/  FADD R16, R9, R6 ;  /* 0x0000000609107221 */ /* 0x000fc80000000000 */
[----:B------:R-:W0:Y:S01]  /*0380*/  MUFU.RCP R9, R16 ;  /* 0x0000001000097308 */ /* 0x000e220000001000 */
[----:B------:R-:W-:Y:S01]  /*0390*/  FADD R8, R8, R4 ;  /* 0x0000000408087221 */ /* 0x000fe20000000000 */
[----:B------:R-:W-:-:S03]  /*03a0*/  FADD R7, R7, R3 ;  /* 0x0000000307077221 */ /* 0x000fc60000000000 */
[----:B------:R-:W-:Y:S01]  /*03b0*/  FADD R8, R5, R8 ;  /* 0x0000000805087221 */ /* 0x000fe20000000000 */
[----:B------:R-:W-:-:S04]  /*03c0*/  FADD R7, R6, R7 ;  /* 0x0000000706077221 */ /* 0x000fc80000000000 */
[----:B------:R-:W-:-:S04]  /*03d0*/  FADD R7, R7, -R8 ;  /* 0x8000000807077221 */ /* 0x000fc80000000000 */
[----:B------:R-:W1:Y:S01]  /*03e0*/  FCHK P0, R7, R16 ;  /* 0x0000001007007302 */ /* 0x000e620000000000 */
[----:B0-----:R-:W-:-:S04]  /*03f0*/  FFMA R12, -R16, R9, 1 ;  /* 0x3f800000100c7423 */ /* 0x001fc80000000109 */
[----:B------:R-:W-:-:S04]  /*0400*/  FFMA R12, R9, R12, R9 ;  /* 0x0000000c090c7223 */ /* 0x000fc80000000009 */
[----:B------:R-:W-:-:S04]  /*0410*/  FFMA R9, R7, R12, RZ ;  /* 0x0000000c07097223 */ /* 0x000fc800000000ff */
[----:B------:R-:W-:-:S04]  /*0420*/  FFMA R36, -R16, R9, R7 ;  /* 0x0000000910247223 */ /* 0x000fc80000000107 */
[----:B------:R-:W-:Y:S01]  /*0430*/  FFMA R36, R12, R36, R9 ;  /* 0x000000240c247223 */ /* 0x000fe20000000009 */
[----:B-1----:R-:W-:Y:S06]  /*0440*/  @!P0 BRA `(.L_x_1) ;  /* 0x0000000000108947 */ /* 0x002fec0003800000 */
[----:B------:R-:W-:Y:S02]  /*0450*/  MOV R8, R16 ;  /* 0x0000001000087202 */ /* 0x000fe40000000f00 */
[----:B------:R-:W-:-:S07]  /*0460*/  MOV R12, 0x480 ;  /* 0x00000480000c7802 */ /* 0x000fce0000000f00 */
[----:B------:R-:W-:Y:S05]  /*0470*/  CALL.REL.NOINC `($__internal_1_$__cuda_sm3x_div_rn_noftz_f32_slowpath) ;  /* 0x0000002000947944 */ /* 0x000fea0003c00000 */
[----:B------:R-:W-:-:S07]  /*0480*/  IMAD.MOV.U32 R36, RZ, RZ, R7 ;  /* 0x000000ffff247224 */ /* 0x000fce00078e0007 */
.L_x_1:
[----:B------:R-:W-:Y:S05]  /*0490*/  BSYNC.RECONVERGENT B0 ;  /* 0x0000000000007941 */ /* 0x000fea0003800200 */
.L_x_0:
[----:B------:R-:W0:Y:S01]  /*04a0*/  MUFU.RCP R37, R16 ;  /* 0x0000001000257308 */ /* 0x000e220000001000 */
[----:B------:R-:W-:Y:S01]  /*04b0*/  FADD R3, R0, R3 ;  /* 0x0000000300037221 */ /* 0x000fe20000000000 */
[----:B------:R-:W-:Y:S01]  /*04c0*/  FADD R5, R2, R5 ;  /* 0x0000000502057221 */ /* 0x000fe20000000000 */
[----:B------:R-:W-:Y:S02]  /*04d0*/  BSSY.RECONVERGENT B0, `(.L_x_2) ;  /* 0x000000f000007945 */ /* 0x000fe40003800200 */
        /* <DEDUP_REMOVED lines=14> */
.L_x_3:
[----:B------:R-:W-:Y:S05]  /*05c0*/  BSYNC.RECONVERGENT B0 ;  /* 0x0000000000007941 */ /* 0x000fea0003800200 */
.L_x_2:
[----:B------:R-:W0:Y:S01]  /*05d0*/  MUFU.RCP64H R3, 0.66666650772094726562 ;  /* 0x3fe5555500037908 */ /* 0x000e220000001800 */
[----:B------:R-:W-:Y:S02]  /*05e0*/  HFMA2 R6, -RZ, RZ, 512, 0 ;  /* 0x60000000ff067431 */ /* 0x000fe400000001ff */
[----:B------:R-:W-:Y:S01]  /*05f0*/  IMAD.MOV.U32 R7, RZ, RZ, 0x3fe55555 ;  /* 0x3fe55555ff077424 */ /* 0x000fe200078e00ff */
[----:B------:R-:W-:Y:S01]  /*0600*/  MOV R2, 0x1 ;  /* 0x0000000100027802 */ /* 0x000fe20000000f00 */
[----:B------:R-:W-:Y:S01]  /*0610*/  FMUL R15, R36, R36 ;  /* 0x00000024240f7220 */ /* 0x000fe20000400000 */
[----:B------:R-:W-:Y:S01]  /*0620*/  FMUL R17, R37, R37 ;  /* 0x0000002525117220 */ /* 0x000fe20000400000 */
[----:B------:R-:W-:Y:S01]  /*0630*/  FMUL R18, R16, 0.44444444775581359863 ;  /* 0x3ee38e3910127820 */ /* 0x000fe20000400000 */
[----:B------:R-:W-:Y:S02]  /*0640*/  BSSY.RECONVERGENT B0, `(.L_x_4) ;  /* 0x000001c000007945 */ /* 0x000fe40003800200 */
[----:B------:R-:W-:-:S03]  /*0650*/  FADD R8, R15, R17 ;  /* 0x000000110f087221 */ /* 0x000fc60000000000 */
[----:B------:R-:W-:Y:S01]  /*0660*/  F2F.F64.F32 R18, R18 ;  /* 0x0000001200127310 */ /* 0x000fe20000201800 */
[----:B0-----:R-:W-:-:S07]  /*0670*/  DFMA R4, R2, -R6, 1 ;  /* 0x3ff000000204742b */ /* 0x001fce0000000806 */
[----:B------:R-:W0:Y:S01]  /*0680*/  F2F.F64.F32 R8, R8 ;  /* 0x0000000800087310 */ /* 0x000e220000201800 */
[----:B------:R-:W-:-:S08]  /*0690*/  DFMA R4, R4, R4, R4 ;  /* 0x000000040404722b */ /* 0x000fd00000000004 */
[----:B------:R-:W-:Y:S01]  /*06a0*/  DFMA R4, R2, R4, R2 ;  /* 0x000000040204722b */ /* 0x000fe20000000002 */
[----:B0-----:R-:W-:-:S07]  /*06b0*/  FSETP.GEU.AND P1, PT, |R9|, 6.5827683646048100446e-37, PT ;  /* 0x036000000900780b */ /* 0x001fce0003f2e200 */
[----:B------:R-:W-:-:S08]  /*06c0*/  DFMA R2, R4, -R6, 1 ;  /* 0x3ff000000402742b */ /* 0x000fd00000000806 */
[----:B------:R-:W-:-:S08]  /*06d0*/  DFMA R2, R4, R2, R4 ;  /* 0x000000020402722b */ /* 0x000fd00000000004 */
[----:B------:R-:W-:-:S08]  /*06e0*/  DMUL R4, R8, R2 ;  /* 0x0000000208047228 */ /* 0x000fd00000000000 */
[----:B------:R-:W-:-:S08]  /*06f0*/  DFMA R6, R4, -R6, R8 ;  /* 0x800000060406722b */ /* 0x000fd00000000008 */
[----:B------:R-:W-:Y:S01]  /*0700*/  DFMA R2, R2, R6, R4 ;  /* 0x000000060202722b */ /* 0x000fe20000000004 */
[C-C-:B------:R-:W-:Y:S01]  /*0710*/  FADD R6, R37.reuse, R36.reuse ;  /* 0x0000002425067221 */ /* 0x140fe20000000000 */
[C-C-:B------:R-:W-:Y:S01]  /*0720*/  FADD R5, R37.reuse, -R36.reuse ;  /* 0x8000002425057221 */ /* 0x140fe20000000000 */
[----:B------:R-:W-:-:S07]  /*0730*/  FADD R4, -R37, -R36 ;  /* 0x8000002425047221 */ /* 0x000fce0000000100 */
[----:B------:R-:W-:-:S05]  /*0740*/  FFMA R0, RZ, 1.7916666269302368164, R3 ;  /* 0x3fe55555ff007823 */ /* 0x000fca0000000003 */
[----:B------:R-:W-:Y:S01]  /*0750*/  FSETP.GT.AND P0, PT, |R0|, 1.469367938527859385e-39, PT ;  /* 0x001000000000780b */ /* 0x000fe20003f04200 */
[----:B------:R-:W-:-:S12]  /*0760*/  FADD R0, -R37, R36 ;  /* 0x0000002425007221 */ /* 0x000fd80000000100 */
[----:B------:R-:W-:Y:S05]  /*0770*/  @P0 BRA P1, `(.L_x_5) ;  /* 0x0000000000200947 */ /* 0x000fea0000800000 */
[----:B------:R-:W-:Y:S01]  /*0780*/  IMAD.MOV.U32 R14, RZ, RZ, R8 ;  /* 0x000000ffff0e7224 */ /* 0x000fe200078e0008 */
[----:B------:R-:W-:Y:S01]  /*0790*/  MOV R8, R9 ;  /* 0x0000000900087202 */ /* 0x000fe20000000f00 */
[----:B------:R-:W-:Y:S01]  /*07a0*/  IMAD.MOV.U32 R12, RZ, RZ, 0x60000000 ;  /* 0x60000000ff0c7424 */ /* 0x000fe200078e00ff */
[----:B------:R-:W-:Y:S02]  /*07b0*/  MOV R13, 0x3fe55555 ;  /* 0x3fe55555000d7802 */ /* 0x000fe40000000f00 */
[----:B------:R-:W-:-:S07]  /*07c0*/  MOV R7, 0x7e0 ;  /* 0x000007e000077802 */ /* 0x000fce0000000f00 */
[----:B------:R-:W-:Y:S05]  /*07d0*/  CALL.REL.NOINC `($__internal_0_$__cuda_sm20_div_rn_f64_full) ;  /* 0x00000018002c7944 */ /* 0x000fea0003c00000 */
[----:B------:R-:W-:Y:S01]  /*07e0*/  IMAD.MOV.U32 R2, RZ, RZ, R12 ;  /* 0x000000ffff027224 */ /* 0x000fe200078e000c */
[----:B------:R-:W-:-:S07]  /*07f0*/  MOV R3, R8 ;  /* 0x0000000800037202 */ /* 0x000fce0000000f00 */
.L_x_5:
[----:B------:R-:W-:Y:S05]  /*0800*/  BSYNC.RECONVERGENT B0 ;  /* 0x0000000000007941 */ /* 0x000fea0003800200 */
.L_x_4:
[----:B------:R-:W-:Y:S01]  /*0810*/  DADD R8, -R2, 1 ;  /* 0x3ff0000002087429 */ /* 0x000fe20000000100 */
[----:B------:R-:W-:Y:S01]  /*0820*/  MOV R7, 0x3eaaaaab ;  /* 0x3eaaaaab00077802 */ /* 0x000fe20000000f00 */
[----:B------:R-:W-:Y:S01]  /*0830*/  IMAD.MOV.U32 R12, RZ, RZ, 0x40400000 ;  /* 0x40400000ff0c7424 */ /* 0x000fe200078e00ff */
[----:B------:R-:W0:Y:S01]  /*0840*/  FCHK P0, R36, 0.3333333432674407959 ;  /* 0x3eaaaaab24007902 */ /* 0x000e220000000000 */
[----:B------:R-:W-:Y:S02]  /*0850*/  BSSY.RECONVERGENT B0, `(.L_x_6) ;  /* 0x000000f000007945 */ /* 0x000fe40003800200 */
[----:B------:R-:W-:Y:S02]  /*0860*/  FFMA R7, R12, -R7, 1 ;  /* 0x3f8000000c077423 */ /* 0x000fe40000000807 */
[----:B------:R-:W-:Y:S01]  /*0870*/  DMUL R8, R18, R8 ;  /* 0x0000000812087228 */ /* 0x000fe20000000000 */
[----:B------:R-:W-:Y:S01]  /*0880*/  FMUL R18, R16, 0.11111111193895339966 ;  /* 0x3de38e3910127820 */ /* 0x000fe20000400000 */
[----:B------:R-:W-:-:S04]  /*0890*/  FFMA R7, R7, R12, 3 ;  /* 0x4040000007077423 */ /* 0x000fc8000000000c */
[----:B------:R-:W-:Y:S01]  /*08a0*/  FFMA R13, R7, R36, RZ ;  /* 0x00000024070d7223 */ /* 0x000fe200000000ff */
[----:B------:R-:W1:Y:S03]  /*08b0*/  F2F.F64.F32 R18, R18 ;  /* 0x0000001200127310 */ /* 0x000e660000201800 */
[----:B------:R-:W-:-:S04]  /*08c0*/  FFMA R12, R13, -0.3333333432674407959, R36 ;  /* 0xbeaaaaab0d0c7823 */ /* 0x000fc80000000024 */
[----:B------:R-:W-:Y:S01]  /*08d0*/  FFMA R7, R7, R12, R13 ;  /* 0x0000000c07077223 */ /* 0x000fe2000000000d */
[----:B------:R2:W3:Y:S01]  /*08e0*/  F2F.F32.F64 R9, R8 ;  /* 0x0000000800097310 */ /* 0x0004e20000301000 */
[----:B0-----:R-:W-:Y:S05]  /*08f0*/  @!P0 BRA `(.L_x_7) ;  /* 0x0000000000108947 */ /* 0x001fea0003800000 */
[----:B------:R-:W-:Y:S01]  /*0900*/  IMAD.MOV.U32 R7, RZ, RZ, R36 ;  /* 0x000000ffff077224 */ /* 0x000fe200078e0024 */
[----:B--2---:R-:W-:Y:S02]  /*0910*/  MOV R8, 0x3eaaaaab ;  /* 0x3eaaaaab00087802 */ /* 0x004fe40000000f00 */
[----:B------:R-:W-:-:S07]  /*0920*/  MOV R12, 0x940 ;  /* 0x00000940000c7802 */ /* 0x000fce0000000f00 */
[----:B-1-3--:R-:W-:Y:S05]  /*0930*/  CALL.REL.NOINC `($__internal_1_$__cuda_sm3x_div_rn_noftz_f32_slowpath) ;  /* 0x0000001c00647944 */ /* 0x00afea0003c00000 */
.L_x_7:
[----:B------:R-:W-:Y:S05]  /*0940*/  BSYNC.RECONVERGENT B0 ;  /* 0x0000000000007941 */ /* 0x000fea0003800200 */
.L_x_6:
[----:B------:R-:W0:Y:S01]  /*0950*/  MUFU.RCP64H R39, 0.22222220897674560547 ;  /* 0x3fcc71c700277908 */ /* 0x000e220000001800 */
[----:B------:R-:W-:Y:S02]  /*0960*/  HFMA2 R13, -RZ, RZ, 1.94921875, 11832 ;  /* 0x3fcc71c7ff0d7431 */ /* 0x000fe400000001ff */
[----:B------:R-:W-:Y:S01]  /*0970*/  IMAD.MOV.U32 R12, RZ, RZ, 0x38e38e40 ;  /* 0x38e38e40ff0c7424 */ /* 0x000fe200078e00ff */
[----:B------:R-:W-:Y:S01]  /*0980*/  BSSY.RECONVERGENT B0, `(.L_x_8) ;  /* 0x0000018000007945 */ /* 0x000fe20003800200 */
[----:B------:R-:W-:-:S03]  /*0990*/  IMAD.MOV.U32 R38, RZ, RZ, 0x1 ;  /* 0x00000001ff267424 */ /* 0x000fc600078e00ff */
[----:B------:R-:W4:Y:S08]  /*09a0*/  F2F.F64.F32 R14, R15 ;  /* 0x0000000f000e7310 */ /* 0x000f300000201800 */
[----:B------:R-:W5:Y:S01]  /*09b0*/  F2F.F64.F32 R42, R7 ;  /* 0x00000007002a7310 */ /* 0x000f620000201800 */
[----:B0-----:R-:W-:Y:S01]  /*09c0*/  DFMA R40, R38, -R12, 1 ;  /* 0x3ff000002628742b */ /* 0x001fe2000000080c */
[----:B----4-:R-:W-:-:S07]  /*09d0*/  FSETP.GEU.AND P1, PT, |R15|, 6.5827683646048100446e-37, PT ;  /* 0x036000000f00780b */ /* 0x010fce0003f2e200 */
[----:B------:R-:W-:Y:S02]  /*09e0*/  DFMA R40, R40, R40, R40 ;  /* 0x000000282828722b */ /* 0x000fe40000000028 */
[----:B-----5:R-:W-:-:S06]  /*09f0*/  DADD R42, R42, 1 ;  /* 0x3ff000002a2a7429 */ /* 0x020fcc0000000000 */
[----:B------:R-:W-:-:S08]  /*0a00*/  DFMA R38, R38, R40, R38 ;  /* 0x000000282626722b */ /* 0x000fd00000000026 */
[----:B------:R-:W-:-:S08]  /*0a10*/  DFMA R40, R38, -R12, 1 ;  /* 0x3ff000002628742b */ /* 0x000fd0000000080c */
[----:B------:R-:W-:-:S08]  /*0a20*/  DFMA R40, R38, R40, R38 ;  /* 0x000000282628722b */ /* 0x000fd00000000026 */
[----:B------:R-:W-:-:S08]  /*0a30*/  DMUL R44, R14, R40 ;  /* 0x000000280e2c7228 */ /* 0x000fd00000000000 */
[----:B------:R-:W-:-:S08]  /*0a40*/  DFMA R12, R44, -R12, R14 ;  /* 0x8000000c2c0c722b */ /* 0x000fd0000000000e */
[----:B------:R-:W-:-:S10]  /*0a50*/  DFMA R44, R40, R12, R44 ;  /* 0x0000000c282c722b */ /* 0x000fd4000000002c */
[----:B--2---:R-:W-:-:S05]  /*0a60*/  FFMA R8, RZ, 1.5972222089767456055, R45 ;  /* 0x3fcc71c7ff087823 */ /* 0x004fca000000002d */
[----:B------:R-:W-:-:S13]  /*0a70*/  FSETP.GT.AND P0, PT, |R8|, 1.469367938527859385e-39, PT ;  /* 0x001000000800780b */ /* 0x000fda0003f04200 */
[----:B------:R-:W-:Y:S05]  /*0a80*/  @P0 BRA P1, `(.L_x_9) ;  /* 0x00000000001c0947 */ /* 0x000fea0000800000 */
[----:B------:R-:W-:Y:S01]  /*0a90*/  MOV R8, R15 ;  /* 0x0000000f00087202 */ /* 0x000fe20000000f00 */
[----:B------:R-:W-:Y:S01]  /*0aa0*/  IMAD.MOV.U32 R12, RZ, RZ, 0x38e38e40 ;  /* 0x38e38e40ff0c7424 */ /* 0x000fe200078e00ff */
[----:B------:R-:W-:Y:S02]  /*0ab0*/  MOV R13, 0x3fcc71c7 ;  /* 0x3fcc71c7000d7802 */ /* 0x000fe40000000f00 */
[----:B------:R-:W-:-:S07]  /*0ac0*/  MOV R7, 0xae0 ;  /* 0x00000ae000077802 */ /* 0x000fce0000000f00 */
[----:B-1-3--:R-:W-:Y:S05]  /*0ad0*/  CALL.REL.NOINC `($__internal_0_$__cuda_sm20_div_rn_f64_full) ;  /* 0x00000014006c7944 */ /* 0x00afea0003c00000 */
[----:B------:R-:W-:Y:S01]  /*0ae0*/  IMAD.MOV.U32 R44, RZ, RZ, R12 ;  /* 0x000000ffff2c7224 */ /* 0x000fe200078e000c */
[----:B------:R-:W-:-:S07]  /*0af0*/  MOV R45, R8 ;  /* 0x00000008002d7202 */ /* 0x000fce0000000f00 */
.L_x_9:
[----:B------:R-:W-:Y:S05]  /*0b00*/  BSYNC.RECONVERGENT B0 ;  /* 0x0000000000007941 */ /* 0x000fea0003800200 */
.L_x_8:
[----:B------:R-:W-:Y:S01]  /*0b10*/  DADD R42, R42, R44 ;  /* 0x000000002a2a7229 */ /* 0x000fe2000000002c */
[----:B------:R-:W-:Y:S01]  /*0b20*/  MOV R8, 0x40400000 ;  /* 0x4040000000087802 */ /* 0x000fe20000000f00 */
[----:B------:R-:W-:Y:S01]  /*0b30*/  IMAD.MOV.U32 R7, RZ, RZ, 0x3eaaaaab ;  /* 0x3eaaaaabff077424 */ /* 0x000fe200078e00ff */
[----:B------:R-:W0:Y:S01]  /*0b40*/  FCHK P0, R37, 0.3333333432674407959 ;  /* 0x3eaaaaab25007902 */ /* 0x000e220000000000 */
[----:B------:R-:W-:Y:S02]  /*0b50*/  BSSY.RECONVERGENT B0, `(.L_x_10) ;  /* 0x000000e000007945 */ /* 0x000fe40003800200 */
[----:B------:R-:W-:Y:S02]  /*0b60*/  FFMA R7, R8, -R7, 1 ;  /* 0x3f80000008077423 */ /* 0x000fe40000000807 */
[----:B------:R-:W-:Y:S02]  /*0b70*/  DADD R42, R42, -R2 ;  /* 0x000000002a2a7229 */ /* 0x000fe40000000802 */
[----:B------:R-:W-:-:S04]  /*0b80*/  FFMA R8, R7, R8, 3 ;  /* 0x4040000007087423 */ /* 0x000fc80000000008 */
[----:B------:R-:W-:Y:S02]  /*0b90*/  FFMA R12, R8, R37, RZ ;  /* 0x00000025080c7223 */ /* 0x000fe400000000ff */
[----:B-1----:R-:W-:Y:S02]  /*0ba0*/  DMUL R42, R18, R42 ;  /* 0x0000002a122a7228 */ /* 0x002fe40000000000 */
[----:B------:R-:W-:-:S04]  /*0bb0*/  FFMA R7, R12, -0.3333333432674407959, R37 ;  /* 0xbeaaaaab0c077823 */ /* 0x000fc80000000025 */
[----:B------:R1:W2:Y:S01]  /*0bc0*/  F2F.F32.F64 R15, R42 ;  /* 0x0000002a000f7310 */ /* 0x0002a20000301000 */
[----:B------:R-:W-:Y:S01]  /*0bd0*/  FFMA R7, R8, R7, R12 ;  /* 0x0000000708077223 */ /* 0x000fe2000000000c */
[----:B0-----:R-:W-:Y:S06]  /*0be0*/  @!P0 BRA `(.L_x_11) ;  /* 0x0000000000108947 */ /* 0x001fec0003800000 */
[----:B------:R-:W-:Y:S01]  /*0bf0*/  IMAD.MOV.U32 R7, RZ, RZ, R37 ;  /* 0x000000ffff077224 */ /* 0x000fe200078e0025 */
[----:B------:R-:W-:Y:S02]  /*0c00*/  MOV R8, 0x3eaaaaab ;  /* 0x3eaaaaab00087802 */ /* 0x000fe40000000f00 */
[----:B------:R-:W-:-:S07]  /*0c10*/  MOV R12, 0xc30 ;  /* 0x00000c30000c7802 */ /* 0x000fce0000000f00 */
[----:B-123--:R-:W-:Y:S05]  /*0c20*/  CALL.REL.NOINC `($__internal_1_$__cuda_sm3x_div_rn_noftz_f32_slowpath) ;  /* 0x0000001800a87944 */ /* 0x00efea0003c00000 */
.L_x_11:
[----:B------:R-:W-:Y:S05]  /*0c30*/  BSYNC.RECONVERGENT B0 ;  /* 0x0000000000007941 */ /* 0x000fea0003800200 */
.L_x_10:
[----:B------:R-:W0:Y:S01]  /*0c40*/  MUFU.RCP64H R39, 0.22222220897674560547 ;  /* 0x3fcc71c700277908 */ /* 0x000e220000001800 */
[----:B-1----:R-:W-:Y:S01]  /*0c50*/  IMAD.MOV.U32 R42, RZ, RZ, 0x38e38e40 ;  /* 0x38e38e40ff2a7424 */ /* 0x002fe200078e00ff */
[----:B------:R-:W-:Y:S01]  /*0c60*/  MOV R43, 0x3fcc71c7 ;  /* 0x3fcc71c7002b7802 */ /* 0x000fe20000000f00 */
[----:B------:R-:W-:Y:S01]  /*0c70*/  IMAD.MOV.U32 R38, RZ, RZ, 0x1 ;  /* 0x00000001ff267424 */ /* 0x000fe200078e00ff */
[----:B------:R-:W-:Y:S04]  /*0c80*/  BSSY.RECONVERGENT B0, `(.L_x_12) ;  /* 0x0000018000007945 */ /* 0x000fe80003800200 */
[----:B------:R-:W1:Y:S01]  /*0c90*/  F2F.F64.F32 R48, R7 ;  /* 0x0000000700307310 */ /* 0x000e620000201800 */
[----:B0-----:R-:W-:Y:S02]  /*0ca0*/  DFMA R12, R38, -R42, 1 ;  /* 0x3ff00000260c742b */ /* 0x001fe4000000082a */
[----:B-1----:R-:W-:-:S06]  /*0cb0*/  DADD R48, R48, 1 ;  /* 0x3ff0000030307429 */ /* 0x002fcc0000000000 */
[----:B------:R-:W-:-:S08]  /*0cc0*/  DFMA R12, R12, R12, R12 ;  /* 0x0000000c0c0c722b */ /* 0x000fd0000000000c */
[----:B------:R-:W-:Y:S02]  /*0cd0*/  DFMA R38, R38, R12, R38 ;  /* 0x0000000c2626722b */ /* 0x000fe40000000026 */
[----:B------:R-:W0:Y:S06]  /*0ce0*/  F2F.F64.F32 R12, R17 ;  /* 0x00000011000c7310 */ /* 0x000e2c0000201800 */
[----:B------:R-:W-:-:S08]  /*0cf0*/  DFMA R40, R38, -R42, 1 ;  /* 0x3ff000002628742b */ /* 0x000fd0000000082a */
[----:B------:R-:W-:Y:S01]  /*0d00*/  DFMA R40, R38, R40, R38 ;  /* 0x000000282628722b */ /* 0x000fe20000000026 */
[----:B0-----:R-:W-:-:S07]  /*0d10*/  FSETP.GEU.AND P1, PT, |R13|, 6.5827683646048100446e-37, PT ;  /* 0x036000000d00780b */ /* 0x001fce0003f2e200 */
[----:B------:R-:W-:-:S08]  /*0d20*/  DMUL R38, R40, R12 ;  /* 0x0000000c28267228 */ /* 0x000fd00000000000 */
[----:B------:R-:W-:-:S08]  /*0d30*/  DFMA R42, R38, -R42, R12 ;  /* 0x8000002a262a722b */ /* 0x000fd0000000000c */
[----:B------:R-:W-:-:S10]  /*0d40*/  DFMA R42, R40, R42, R38 ;  /* 0x0000002a282a722b */ /* 0x000fd40000000026 */
[----:B------:R-:W-:-:S05]  /*0d50*/  FFMA R8, RZ, 1.5972222089767456055, R43 ;  /* 0x3fcc71c7ff087823 */ /* 0x000fca000000002b */
[----:B------:R-:W-:-:S13]  /*0d60*/  FSETP.GT.AND P0, PT, |R8|, 1.469367938527859385e-39, PT ;  /* 0x001000000800780b */ /* 0x000fda0003f04200 */
[----:B------:R-:W-:Y:S05]  /*0d70*/  @P0 BRA P1, `(.L_x_13) ;  /* 0x0000000000200947 */ /* 0x000fea0000800000 */
[----:B------:R-:W-:Y:S01]  /*0d80*/  MOV R14, R12 ;  /* 0x0000000c000e7202 */ /* 0x000fe20000000f00 */
[----:B------:R-:W-:Y:S01]  /*0d90*/  IMAD.MOV.U32 R8, RZ, RZ, R13 ;  /* 0x000000ffff087224 */ /* 0x000fe200078e000d */
[----:B------:R-:W-:Y:S01]  /*0da0*/  MOV R12, 0x38e38e40 ;  /* 0x38e38e40000c7802 */ /* 0x000fe20000000f00 */
[----:B------:R-:W-:Y:S01]  /*0db0*/  IMAD.MOV.U32 R13, RZ, RZ, 0x3fcc71c7 ;  /* 0x3fcc71c7ff0d7424 */ /* 0x000fe200078e00ff */
[----:B------:R-:W-:-:S07]  /*0dc0*/  MOV R7, 0xde0 ;  /* 0x00000de000077802 */ /* 0x000fce0000000f00 */
[----:B--23--:R-:W-:Y:S05]  /*0dd0*/  CALL.REL.NOINC `($__internal_0_$__cuda_sm20_div_rn_f64_full) ;  /* 0x0000001000ac7944 */ /* 0x00cfea0003c00000 */
[----:B------:R-:W-:Y:S01]  /*0de0*/  MOV R42, R12 ;  /* 0x0000000c002a7202 */ /* 0x000fe20000000f00 */
[----:B------:R-:W-:-:S07]  /*0df0*/  IMAD.MOV.U32 R43, RZ, RZ, R8 ;  /* 0x000000ffff2b7224 */ /* 0x000fce00078e0008 */
.L_x_13:
[----:B------:R-:W-:Y:S05]  /*0e00*/  BSYNC.RECONVERGENT B0 ;  /* 0x0000000000007941 */ /* 0x000fea0003800200 */
.L_x_12:
[----:B------:R-:W-:Y:S01]  /*0e10*/  DADD R12, R48, R42 ;  /* 0x00000000300c7229 */ /* 0x000fe2000000002a */
[----:B------:R-:W-:Y:S01]  /*0e20*/  MOV R7, 0x3eaaaaab ;  /* 0x3eaaaaab00077802 */ /* 0x000fe20000000f00 */
[----:B------:R-:W-:Y:S01]  /*0e30*/  IMAD.MOV.U32 R8, RZ, RZ, 0x40400000 ;  /* 0x40400000ff087424 */ /* 0x000fe200078e00ff */
[----:B------:R-:W0:Y:S01]  /*0e40*/  FCHK P0, R36, -0.3333333432674407959 ;  /* 0xbeaaaaab24007902 */ /* 0x000e220000000000 */
[----:B------:R-:W-:Y:S02]  /*0e50*/  BSSY.RECONVERGENT B0, `(.L_x_14) ;  /* 0x000000e000007945 */ /* 0x000fe40003800200 */
[----:B------:R-:W-:Y:S02]  /*0e60*/  FFMA R7, -R8, R7, 1 ;  /* 0x3f80000008077423 */ /* 0x000fe40000000107 */
[----:B------:R-:W-:Y:S02]  /*0e70*/  DADD R12, R12, -R2 ;  /* 0x000000000c0c7229 */ /* 0x000fe40000000802 */
[----:B------:R-:W-:-:S04]  /*0e80*/  FFMA R7, R7, -R8, -3 ;  /* 0xc040000007077423 */ /* 0x000fc80000000808 */
[----:B------:R-:W-:Y:S02]  /*0e90*/  FFMA R39, R7, R36, RZ ;  /* 0x0000002407277223 */ /* 0x000fe400000000ff */
[----:B------:R-:W-:Y:S02]  /*0ea0*/  DMUL R12, R18, R12 ;  /* 0x0000000c120c7228 */ /* 0x000fe40000000000 */
[----:B------:R-:W-:-:S04]  /*0eb0*/  FFMA R8, R39, 0.3333333432674407959, R36 ;  /* 0x3eaaaaab27087823 */ /* 0x000fc80000000024 */
[----:B------:R1:W4:Y:S01]  /*0ec0*/  F2F.F32.F64 R17, R12 ;  /* 0x0000000c00117310 */ /* 0x0003220000301000 */
[----:B------:R-:W-:Y:S01]  /*0ed0*/  FFMA R7, R7, R8, R39 ;  /* 0x0000000807077223 */ /* 0x000fe20000000027 */
[----:B0-----:R-:W-:Y:S06]  /*0ee0*/  @!P0 BRA `(.L_x_15) ;  /* 0x0000000000108947 */ /* 0x001fec0003800000 */
[----:B------:R-:W-:Y:S01]  /*0ef0*/  MOV R7, R36 ;  /* 0x0000002400077202 */ /* 0x000fe20000000f00 */
[----:B------:R-:W-:Y:S01]  /*0f00*/  IMAD.MOV.U32 R8, RZ, RZ, -0x41555555 ;  /* 0xbeaaaaabff087424 */ /* 0x000fe200078e00ff */
[----:B-1----:R-:W-:-:S07]  /*0f10*/  MOV R12, 0xf30 ;  /* 0x00000f30000c7802 */ /* 0x002fce0000000f00 */
[----:B--234-:R-:W-:Y:S05]  /*0f20*/  CALL.REL.NOINC `($__internal_1_$__cuda_sm3x_div_rn_noftz_f32_slowpath) ;  /* 0x0000001400e87944 */ /* 0x01cfea0003c00000 */
.L_x_15:
[----:B------:R-:W-:Y:S05]  /*0f30*/  BSYNC.RECONVERGENT B0 ;  /* 0x0000000000007941 */ /* 0x000fea0003800200 */
.L_x_14:
[----:B-1----:R-:W0:Y:S01]  /*0f40*/  F2F.F64.F32 R12, R7 ;  /* 0x00000007000c7310 */ /* 0x002e220000201800 */
[----:B------:R-:W-:Y:S01]  /*0f50*/  MOV R8, 0x40400000 ;  /* 0x4040000000087802 */ /* 0x000fe20000000f00 */
[----:B------:R-:W-:Y:S01]  /*0f60*/  IMAD.MOV.U32 R39, RZ, RZ, 0x3eaaaaab ;  /* 0x3eaaaaabff277424 */ /* 0x000fe200078e00ff */
[----:B------:R-:W-:Y:S03]  /*0f70*/  BSSY.RECONVERGENT B0, `(.L_x_16) ;  /* 0x0000011000007945 */ /* 0x000fe60003800200 */
[----:B------:R-:W-:Y:S02]  /*0f80*/  FFMA R39, -R8, R39, 1 ;  /* 0x3f80000008277423 */ /* 0x000fe40000000127 */
[----:B------:R-:W1:Y:S02]  /*0f90*/  FCHK P0, R37, -0.3333333432674407959 ;  /* 0xbeaaaaab25007902 */ /* 0x000e640000000000 */
[----:B------:R-:W-:-:S04]  /*0fa0*/  FFMA R8, R39, -R8, -3 ;  /* 0xc040000027087423 */ /* 0x000fc80000000808 */
[----:B------:R-:W-:Y:S01]  /*0fb0*/  FFMA R14, R8, R37, RZ ;  /* 0x00000025080e7223 */ /* 0x000fe200000000ff */
[----:B0-----:R-:W-:-:S03]  /*0fc0*/  DADD R12, R12, 1 ;  /* 0x3ff000000c0c7429 */ /* 0x001fc60000000000 */
[----:B------:R-:W-:-:S04]  /*0fd0*/  FFMA R7, R14, 0.3333333432674407959, R37 ;  /* 0x3eaaaaab0e077823 */ /* 0x000fc80000000025 */
[----:B------:R-:W-:Y:S01]  /*0fe0*/  FFMA R7, R8, R7, R14 ;  /* 0x0000000708077223 */ /* 0x000fe2000000000e */
[----:B------:R-:W-:-:S08]  /*0ff0*/  DADD R12, R12, R44 ;  /* 0x000000000c0c7229 */ /* 0x000fd0000000002c */
[----:B------:R-:W-:-:S08]  /*1000*/  DADD R12, R12, -R2 ;  /* 0x000000000c0c7229 */ /* 0x000fd00000000802 */
[----:B------:R-:W-:-:S06]  /*1010*/  DMUL R12, R18, R12 ;  /* 0x0000000c120c7228 */ /* 0x000fcc0000000000 */
[----:B------:R0:W0:Y:S01]  /*1020*/  F2F.F32.F64 R36, R12 ;  /* 0x0000000c00247310 */ /* 0x0000220000301000 */
[----:B-1----:R-:W-:Y:S05]  /*1030*/  @!P0 BRA `(.L_x_17) ;  /* 0x0000000000108947 */ /* 0x002fea0003800000 */
[----:B------:R-:W-:Y:S01]  /*1040*/  MOV R7, R37 ;  /* 0x0000002500077202 */ /* 0x000fe20000000f00 */
[----:B------:R-:W-:Y:S01]  /*1050*/  IMAD.MOV.U32 R8, RZ, RZ, -0x41555555 ;  /* 0xbeaaaaabff087424 */ /* 0x000fe200078e00ff */
[----:B0-----:R-:W-:-:S07]  /*1060*/  MOV R12, 0x1080 ;  /* 0x00001080000c7802 */ /* 0x001fce0000000f00 */
[----:B--234-:R-:W-:Y:S05]  /*1070*/  CALL.REL.NOINC `($__internal_1_$__cuda_sm3x_div_rn_noftz_f32_slowpath) ;  /* 0x0000001400947944 */ /* 0x01cfea0003c00000 */
.L_x_17:
[----:B------:R-:W-:Y:S05]  /*1080*/  BSYNC.RECONVERGENT B0 ;  /* 0x0000000000007941 */ /* 0x000fea0003800200 */
.L_x_16:
[----:B0-----:R-:W0:Y:S01]  /*1090*/  F2F.F64.F32 R12, R7 ;  /* 0x00000007000c7310 */ /* 0x001e220000201800 */
[----:B------:R-:W-:Y:S01]  /*10a0*/  MOV R8, 0x40400000 ;  /* 0x4040000000087802 */ /* 0x000fe20000000f00 */
[----:B------:R-:W-:Y:S06]  /*10b0*/  BSSY.RECONVERGENT B0, `(.L_x_18) ;  /* 0x0000015000007945 */ /* 0x000fec0003800200 */
[----:B------:R-:W1:Y:S01]  /*10c0*/  FCHK P0, R6, 0.3333333432674407959 ;  /* 0x3eaaaaab06007902 */ /* 0x000e620000000000 */
[----:B0-----:R-:W-:-:S08]  /*10d0*/  DADD R12, R12, 1 ;  /* 0x3ff000000c0c7429 */ /* 0x001fd00000000000 */
[----:B------:R-:W-:Y:S01]  /*10e0*/  DADD R12, R12, R42 ;  /* 0x000000000c0c7229 */ /* 0x000fe2000000002a */
[----:B------:R-:W-:-:S07]  /*10f0*/  FMUL R42, R16, 0.027777777984738349915 ;  /* 0x3ce38e39102a7820 */ /* 0x000fce0000400000 */
[----:B------:R-:W-:Y:S01]  /*1100*/  DADD R12, R12, -R2 ;  /* 0x000000000c0c7229 */ /* 0x000fe20000000802 */
[----:B------:R-:W0:Y:S07]  /*1110*/  F2F.F64.F32 R42, R42 ;  /* 0x0000002a002a7310 */ /* 0x000e2e0000201800 */
[----:B------:R-:W-:Y:S01]  /*1120*/  DMUL R18, R18, R12 ;  /* 0x0000000c12127228 */ /* 0x000fe20000000000 */
[----:B------:R-:W-:-:S04]  /*1130*/  IMAD.MOV.U32 R13, RZ, RZ, 0x3eaaaaab ;  /* 0x3eaaaaabff0d7424 */ /* 0x000fc800078e00ff */
[----:B------:R-:W-:-:S05]  /*1140*/  FFMA R13, R8, -R13, 1 ;  /* 0x3f800000080d7423 */ /* 0x000fca000000080d */
[----:B------:R0:W0:Y:S01]  /*1150*/  F2F.F32.F64 R18, R18 ;  /* 0x0000001200127310 */ /* 0x0000220000301000 */
[----:B------:R-:W-:-:S04]  /*1160*/  FFMA R12, R13, R8, 3 ;  /* 0x404000000d0c7423 */ /* 0x000fc80000000008 */
[----:B------:R-:W-:-:S04]  /*1170*/  FFMA R7, R6, R12, RZ ;  /* 0x0000000c06077223 */ /* 0x000fc800000000ff */
[----:B------:R-:W-:-:S04]  /*1180*/  FFMA R8, R7, -0.3333333432674407959, R6 ;  /* 0xbeaaaaab07087823 */ /* 0x000fc80000000006 */
[----:B------:R-:W-:Y:S01]  /*1190*/  FFMA R8, R12, R8, R7 ;  /* 0x000000080c087223 */ /* 0x000fe20000000007 */
[----:B-1----:R-:W-:Y:S06]  /*11a0*/  @!P0 BRA `(.L_x_19) ;  /* 0x0000000000148947 */ /* 0x002fec0003800000 */
[----:B------:R-:W-:Y:S01]  /*11b0*/  MOV R7, R6 ;  /* 0x0000000600077202 */ /* 0x000fe20000000f00 */
[----:B------:R-:W-:Y:S01]  /*11c0*/  IMAD.MOV.U32 R8, RZ, RZ, 0x3eaaaaab ;  /* 0x3eaaaaabff087424 */ /* 0x000fe200078e00ff */
[----:B------:R-:W-:-:S07]  /*11d0*/  MOV R12, 0x11f0 ;  /* 0x000011f0000c7802 */ /* 0x000fce0000000f00 */
[----:B0-234-:R-:W-:Y:S05]  /*11e0*/  CALL.REL.NOINC `($__internal_1_$__cuda_sm3x_div_rn_noftz_f32_slowpath) ;  /* 0x0000001400387944 */ /* 0x01dfea0003c00000 */
[----:B------:R-:W-:-:S07]  /*11f0*/  MOV R8, R7 ;  /* 0x0000000700087202 */ /* 0x000fce0000000f00 */
.L_x_19:
[----:B------:R-:W-:Y:S05]  /*1200*/  BSYNC.RECONVERGENT B0 ;  /* 0x0000000000007941 */ /* 0x000fea0003800200 */
.L_x_18:
[----:B------:R-:W1:Y:S01]  /*1210*/  MUFU.RCP64H R39, 0.22222220897674560547 ;  /* 0x3fcc71c700277908 */ /* 0x000e620000001800 */
[----:B------:R-:W-:Y:S02]  /*1220*/  HFMA2 R13, -RZ, RZ, 1.94921875, 11832 ;  /* 0x3fcc71c7ff0d7431 */ /* 0x000fe400000001ff */
[----:B------:R-:W-:Y:S02]  /*1230*/  IMAD.MOV.U32 R12, RZ, RZ, 0x38e38e40 ;  /* 0x38e38e40ff0c7424 */ /* 0x000fe400078e00ff */
[----:B------:R-:W-:Y:S01]  /*1240*/  FMUL R6, R6, R6 ;  /* 0x0000000606067220 */ /* 0x000fe20000400000 */
[----:B------:R-:W-:Y:S01]  /*1250*/  IMAD.MOV.U32 R38, RZ, RZ, 0x1 ;  /* 0x00000001ff267424 */ /* 0x000fe200078e00ff */
[----:B------:R-:W-:Y:S01]  /*1260*/  BSSY.RECONVERGENT B0, `(.L_x_20) ;  /* 0x0000017000007945 */ /* 0x000fe20003800200 */
[----:B------:R-:W5:Y:S08]  /*1270*/  F2F.F64.F32 R44, R8 ;  /* 0x00000008002c7310 */ /* 0x000f700000201800 */
[----:B------:R-:W0:Y:S01]  /*1280*/  F2F.F64.F32 R6, R6 ;  /* 0x0000000600067310 */ /* 0x000e220000201800 */
[----:B-1----:R-:W-:-:S02]  /*1290*/  DFMA R40, R38, -R12, 1 ;  /* 0x3ff000002628742b */ /* 0x002fc4000000080c */
[----:B-----5:R-:W-:-:S06]  /*12a0*/  DADD R44, R44, 1 ;  /* 0x3ff000002c2c7429 */ /* 0x020fcc0000000000 */
[----:B------:R-:W-:Y:S01]  /*12b0*/  DFMA R40, R40, R40, R40 ;  /* 0x000000282828722b */ /* 0x000fe20000000028 */
[----:B0-----:R-:W-:-:S07]  /*12c0*/  FSETP.GEU.AND P1, PT, |R7|, 6.5827683646048100446e-37, PT ;  /* 0x036000000700780b */ /* 0x001fce0003f2e200 */
[----:B------:R-:W-:-:S08]  /*12d0*/  DFMA R38, R38, R40, R38 ;  /* 0x000000282626722b */ /* 0x000fd00000000026 */
[----:B------:R-:W-:-:S08]  /*12e0*/  DFMA R40, R38, -R12, 1 ;  /* 0x3ff000002628742b */ /* 0x000fd0000000080c */
[----:B------:R-:W-:-:S08]  /*12f0*/  DFMA R40, R38, R40, R38 ;  /* 0x000000282628722b */ /* 0x000fd00000000026 */
[----:B------:R-:W-:-:S08]  /*1300*/  DMUL R38, R40, R6 ;  /* 0x0000000628267228 */ /* 0x000fd00000000000 */
[----:B------:R-:W-:-:S08]  /*1310*/  DFMA R12, R38, -R12, R6 ;  /* 0x8000000c260c722b */ /* 0x000fd00000000006 */
[----:B------:R-:W-:-:S10]  /*1320*/  DFMA R12, R40, R12, R38 ;  /* 0x0000000c280c722b */ /* 0x000fd40000000026 */
[----:B------:R-:W-:-:S05]  /*1330*/  FFMA R14, RZ, 1.5972222089767456055, R13 ;  /* 0x3fcc71c7ff0e7823 */ /* 0x000fca000000000d */
[----:B------:R-:W-:-:S13]  /*1340*/  FSETP.GT.AND P0, PT, |R14|, 1.469367938527859385e-39, PT ;  /* 0x001000000e00780b */ /* 0x000fda0003f04200 */
[----:B------:R-:W-:Y:S05]  /*1350*/  @P0 BRA P1, `(.L_x_21) ;  /* 0x00000000001c0947 */ /* 0x000fea0000800000 */
[----:B------:R-:W-:Y:S01]  /*1360*/  IMAD.MOV.U32 R8, RZ, RZ, R7 ;  /* 0x000000ffff087224 */ /* 0x000fe200078e0007 */
[----:B------:R-:W-:Y:S01]  /*1370*/  MOV R14, R6 ;  /* 0x00000006000e7202 */ /* 0x000fe20000000f00 */
[----:B------:R-:W-:Y:S01]  /*1380*/  IMAD.MOV.U32 R13, RZ, RZ, 0x3fcc71c7 ;  /* 0x3fcc71c7ff0d7424 */ /* 0x000fe200078e00ff */
[----:B------:R-:W-:Y:S02]  /*1390*/  MOV R12, 0x38e38e40 ;  /* 0x38e38e40000c7802 */ /* 0x000fe40000000f00 */
[----:B------:R-:W-:-:S07]  /*13a0*/  MOV R7, 0x13c0 ;  /* 0x000013c000077802 */ /* 0x000fce0000000f00 */
[----:B--234-:R-:W-:Y:S05]  /*13b0*/  CALL.REL.NOINC `($__internal_0_$__cuda_sm20_div_rn_f64_full) ;  /* 0x0000000c00347944 */ /* 0x01cfea0003c00000 */
[----:B------:R-:W-:-:S07]  /*13c0*/  MOV R13, R8 ;  /* 0x00000008000d7202 */ /* 0x000fce0000000f00 */
.L_x_21:
[----:B------:R-:W-:Y:S05]  /*13d0*/  BSYNC.RECONVERGENT B0 ;  /* 0x0000000000007941 */ /* 0x000fea0003800200 */
.L_x_20:
        /* <DEDUP_REMOVED lines=9> */
[----:B------:R-:W-:Y:S02]  /*1470*/  DMUL R44, R42, R44 ;  /* 0x0000002c2a2c7228 */ /* 0x000fe40000000000 */
[----:B------:R-:W-:-:S04]  /*1480*/  FFMA R7, R8, -0.3333333432674407959, R5 ;  /* 0xbeaaaaab08077823 */ /* 0x000fc80000000005 */
[----:B------:R1:W1:Y:S01]  /*1490*/  F2F.F32.F64 R6, R44 ;  /* 0x0000002c00067310 */ /* 0x0002620000301000 */
[----:B------:R-:W-:Y:S01]  /*14a0*/  FFMA R7, R13, R7, R8 ;  /* 0x000000070d077223 */ /* 0x000fe20000000008 */
[----:B0-----:R-:W-:Y:S06]  /*14b0*/  @!P0 BRA `(.L_x_23) ;  /* 0x0000000000108947 */ /* 0x001fec0003800000 */
[----:B------:R-:W-:Y:S01]  /*14c0*/  IMAD.MOV.U32 R7, RZ, RZ, R5 ;  /* 0x000000ffff077224 */ /* 0x000fe200078e0005 */
[----:B------:R-:W-:Y:S02]  /*14d0*/  MOV R8, 0x3eaaaaab ;  /* 0x3eaaaaab00087802 */ /* 0x000fe40000000f00 */
[----:B------:R-:W-:-:S07]  /*14e0*/  MOV R12, 0x1500 ;  /* 0x00001500000c7802 */ /* 0x000fce0000000f00 */
[----:B-1234-:R-:W-:Y:S05]  /*14f0*/  CALL.REL.NOINC `($__internal_1_$__cuda_sm3x_div_rn_noftz_f32_slowpath) ;  /* 0x0000001000747944 */ /* 0x01efea0003c00000 */
.L_x_23:
[----:B------:R-:W-:Y:S05]  /*1500*/  BSYNC.RECONVERGENT B0 ;  /* 0x0000000000007941 */ /* 0x000fea0003800200 */
.L_x_22:
[----:B------:R-:W0:Y:S01]  /*1510*/  MUFU.RCP64H R41, 0.22222220897674560547 ;  /* 0x3fcc71c700297908 */ /* 0x000e220000001800 */
[----:B------:R-:W-:Y:S01]  /*1520*/  IMAD.MOV.U32 R12, RZ, RZ, 0x38e38e40 ;  /* 0x38e38e40ff0c7424 */ /* 0x000fe200078e00ff */
[----:B------:R-:W-:Y:S01]  /*1530*/  MOV R13, 0x3fcc71c7 ;  /* 0x3fcc71c7000d7802 */ /* 0x000fe20000000f00 */
[----:B------:R-:W-:Y:S01]  /*1540*/  IMAD.MOV.U32 R40, RZ, RZ, 0x1 ;  /* 0x00000001ff287424 */ /* 0x000fe200078e00ff */
[----:B------:R-:W-:Y:S05]  /*1550*/  BSSY.RECONVERGENT B0, `(.L_x_24) ;  /* 0x0000018000007945 */ /* 0x000fea0003800200 */
[----:B0-----:R-:W-:-:S08]  /*1560*/  DFMA R38, R40, -R12, 1 ;  /* 0x3ff000002826742b */ /* 0x001fd0000000080c */
[----:B------:R-:W-:-:S08]  /*1570*/  DFMA R38, R38, R38, R38 ;  /* 0x000000262626722b */ /* 0x000fd00000000026 */
[----:B------:R-:W-:Y:S01]  /*1580*/  DFMA R40, R40, R38, R40 ;  /* 0x000000262828722b */ /* 0x000fe20000000028 */
[----:B------:R-:W-:-:S07]  /*1590*/  FMUL R38, R5, R5 ;  /* 0x0000000505267220 */ /* 0x000fce0000400000 */
[C---:B-1----:R-:W-:Y:S01]  /*15a0*/  DFMA R44, R40.reuse, -R12, 1 ;  /* 0x3ff00000282c742b */ /* 0x042fe2000000080c */
[----:B------:R-:W0:Y:S07]  /*15b0*/  F2F.F64.F32 R38, R38 ;  /* 0x0000002600267310 */ /* 0x000e2e0000201800 */
[----:B------:R-:W-:-:S08]  /*15c0*/  DFMA R44, R40, R44, R40 ;  /* 0x0000002c282c722b */ /* 0x000fd00000000028 */
[----:B0-----:R-:W-:Y:S01]  /*15d0*/  DMUL R40, R44, R38 ;  /* 0x000000262c287228 */ /* 0x001fe20000000000 */
[----:B------:R-:W-:-:S07]  /*15e0*/  FSETP.GEU.AND P1, PT, |R39|, 6.5827683646048100446e-37, PT ;  /* 0x036000002700780b */ /* 0x000fce0003f2e200 */
[----:B------:R-:W-:-:S08]  /*15f0*/  DFMA R12, R40, -R12, R38 ;  /* 0x8000000c280c722b */ /* 0x000fd00000000026 */
[----:B------:R-:W-:Y:S01]  /*1600*/  DFMA R12, R44, R12, R40 ;  /* 0x0000000c2c0c722b */ /* 0x000fe20000000028 */
[----:B------:R-:W0:Y:S09]  /*1610*/  F2F.F64.F32 R44, R7 ;  /* 0x00000007002c7310 */ /* 0x000e320000201800 */
[----:B------:R-:W-:-:S05]  /*1620*/  FFMA R5, RZ, 1.5972222089767456055, R13 ;  /* 0x3fcc71c7ff057823 */ /* 0x000fca000000000d */
[----:B------:R-:W-:Y:S01]  /*1630*/  FSETP.GT.AND P0, PT, |R5|, 1.469367938527859385e-39, PT ;  /* 0x001000000500780b */ /* 0x000fe20003f04200 */
[----:B0-----:R-:W-:-:S12]  /*1640*/  DADD R44, R44, 1 ;  /* 0x3ff000002c2c7429 */ /* 0x001fd80000000000 */
[----:B------:R-:W-:Y:S05]  /*1650*/  @P0 BRA P1, `(.L_x_25) ;  /* 0x00000000001c0947 */ /* 0x000fea0000800000 */
[----:B------:R-:W-:Y:S01]  /*1660*/  MOV R14, R38 ;  /* 0x00000026000e7202 */ /* 0x000fe20000000f00 */
[----:B------:R-:W-:Y:S01]  /*1670*/  IMAD.MOV.U32 R8, RZ, RZ, R39 ;  /* 0x000000ffff087224 */ /* 0x000fe200078e0027 */
[----:B------:R-:W-:Y:S01]  /*1680*/  MOV R12, 0x38e38e40 ;  /* 0x38e38e40000c7802 */ /* 0x000fe20000000f00 */
[----:B------:R-:W-:Y:S01]  /*1690*/  IMAD.MOV.U32 R13, RZ, RZ, 0x3fcc71c7 ;  /* 0x3fcc71c7ff0d7424 */ /* 0x000fe200078e00ff */
[----:B------:R-:W-:-:S07]  /*16a0*/  MOV R7, 0x16c0 ;  /* 0x000016c000077802 */ /* 0x000fce0000000f00 */
[----:B--234-:R-:W-:Y:S05]  /*16b0*/  CALL.REL.NOINC `($__internal_0_$__cuda_sm20_div_rn_f64_full) ;  /* 0x0000000800747944 */ /* 0x01cfea0003c00000 */
[----:B------:R-:W-:-:S07]  /*16c0*/  MOV R13, R8 ;  /* 0x00000008000d7202 */ /* 0x000fce0000000f00 */
.L_x_25:
[----:B------:R-:W-:Y:S05]  /*16d0*/  BSYNC.RECONVERGENT B0 ;  /* 0x0000000000007941 */ /* 0x000fea0003800200 */
.L_x_24:
        /* <DEDUP_REMOVED lines=18> */
.L_x_27:
[----:B------:R-:W-:Y:S05]  /*1800*/  BSYNC.RECONVERGENT B0 ;  /* 0x0000000000007941 */ /* 0x000fea0003800200 */
.L_x_26:
[----:B------:R-:W0:Y:S01]  /*1810*/  MUFU.RCP64H R41, 0.22222220897674560547 ;  /* 0x3fcc71c700297908 */ /* 0x000e220000001800 */
[----:B------:R-:W-:Y:S02]  /*1820*/  HFMA2 R40, -RZ, RZ, 0, 5.9604644775390625e-08 ;  /* 0x00000001ff287431 */ /* 0x000fe400000001ff */
[----:B------:R-:W-:Y:S01]  /*1830*/  IMAD.MOV.U32 R12, RZ, RZ, 0x38e38e40 ;  /* 0x38e38e40ff0c7424 */ /* 0x000fe200078e00ff */
[----:B------:R-:W-:Y:S01]  /*1840*/  MOV R13, 0x3fcc71c7 ;  /* 0x3fcc71c7000d7802 */ /* 0x000fe20000000f00 */
        /* <DEDUP_REMOVED lines=24> */
.L_x_29:
[----:B------:R-:W-:Y:S05]  /*19d0*/  BSYNC.RECONVERGENT B0 ;  /* 0x0000000000007941 */ /* 0x000fea0003800200 */
.L_x_28:
        /* <DEDUP_REMOVED lines=14> */
[----:B------:R-:W-:Y:S02]  /*1ac0*/  MOV R7, R0 ;  /* 0x0000000000077202 */ /* 0x000fe40000000f00 */
[----:B------:R-:W-:Y:S02]  /*1ad0*/  MOV R8, 0x3eaaaaab ;  /* 0x3eaaaaab00087802 */ /* 0x000fe40000000f00 */
[----:B------:R-:W-:-:S07]  /*1ae0*/  MOV R12, 0x1b00 ;  /* 0x00001b00000c7802 */ /* 0x000fce0000000f00 */
[----:B-1234-:R-:W-:Y:S05]  /*1af0*/  CALL.REL.NOINC `($__internal_1_$__cuda_sm3x_div_rn_noftz_f32_slowpath) ;  /* 0x0000000800f47944 */ /* 0x01efea0003c00000 */
.L_x_31:
[----:B------:R-:W-:Y:S05]  /*1b00*/  BSYNC.RECONVERGENT B0 ;  /* 0x0000000000007941 */ /* 0x000fea0003800200 */
.L_x_30:
        /* <DEDUP_REMOVED lines=28> */
.L_x_33:
[----:B------:R-:W-:Y:S05]  /*1cd0*/  BSYNC.RECONVERGENT B0 ;  /* 0x0000000000007941 */ /* 0x000fea0003800200 */
.L_x_32:
[----:B------:R-:W0:Y:S01]  /*1ce0*/  LDC.64 R38, c[0x0][0x380] ;  /* 0x0000e000ff267b82 */ /* 0x000e220000000a00 */
[----:B------:R-:W1:Y:S01]  /*1cf0*/  LDCU UR6, c[0x0][0x420] ;  /* 0x00008400ff0677ac */ /* 0x000e620008000800 */
[----:B---3--:R-:W-:-:S04]  /*1d00*/  FADD R9, -R10, R9 ;  /* 0x000000090a097221 */ /* 0x008fc80000000100 */
[----:B-1----:R-:W-:Y:S01]  /*1d10*/  FFMA R7, R9, UR6, R10 ;  /* 0x0000000609077c23 */ /* 0x002fe2000800000a */
[----:B0-----:R-:W-:Y:S02]  /*1d20*/  IMAD.WIDE.U32 R8, R11, 0x4, R38 ;  /* 0x000000040b087825 */ /* 0x001fe400078e0026 */
[----:B------:R-:W0:Y:S03]  /*1d30*/  LDC.64 R38, c[0x0][0x388] ;  /* 0x0000e200ff267b82 */ /* 0x000e260000000a00 */
[----:B------:R1:W-:Y:S04]  /*1d40*/  STG.E desc[UR4][R8.64], R7 ;  /* 0x0000000708007986 */ /* 0x0003e8000c101904 */
[----:B------:R-:W2:Y:S01]  /*1d50*/  LDG.E R34, desc[UR4][R34.64] ;  /* 0x0000000422227981 */ /* 0x000ea2000c1e1900 */
[----:B-1----:R-:W1:Y:S01]  /*1d60*/  LDC.64 R8, c[0x0][0x398] ;  /* 0x0000e600ff087b82 */ /* 0x002e620000000a00 */
[----:B--2---:R-:W-:Y:S01]  /*1d70*/  FADD R19, R15, -R34 ;  /* 0x800000220f137221 */ /* 0x004fe20000000000 */
[----:B0-----:R-:W-:-:S06]  /*1d80*/  IMAD.WIDE.U32 R14, R11, 0x4, R38 ;  /* 0x000000040b0e7825 */ /* 0x001fcc00078e0026 */
[----:B------:R-:W0:Y:S01]  /*1d90*/  LDC.64 R38, c[0x0][0x390] ;  /* 0x0000e400ff267b82 */ /* 0x000e220000000a00 */
[----:B------:R-:W-:-:S05]  /*1da0*/  FFMA R19, R19, UR6, R34 ;  /* 0x0000000613137c23 */ /* 0x000fca0008000022 */
[----:B------:R2:W-:Y:S04]  /*1db0*/  STG.E desc[UR4][R14.64], R19 ;  /* 0x000000130e007986 */ /* 0x0005e8000c101904 */
[----:B------:R-:W4:Y:S01]  /*1dc0*/  LDG.E R32, desc[UR4][R32.64] ;  /* 0x0000000420207981 */ /* 0x000f22000c1e1900 */
[----:B-1----:R-:W-:Y:S01]  /*1dd0*/  IMAD.WIDE.U32 R8, R11, 0x4, R8 ;  /* 0x000000040b087825 */ /* 0x002fe200078e0008 */
[----:B--2---:R-:W1:Y:S03]  /*1de0*/  LDC.64 R14, c[0x0][0x3a0] ;  /* 0x0000e800ff0e7b82 */ /* 0x004e660000000a00 */
[----:B----4-:R-:W-:Y:S01]  /*1df0*/  FADD R37, R17, -R32 ;  /* 0x8000002011257221 */ /* 0x010fe20000000000 */
[----:B0-----:R-:W-:-:S04]  /*1e00*/  IMAD.WIDE.U32 R16, R11, 0x4, R38 ;  /* 0x000000040b107825 */ /* 0x001fc800078e0026 */
[----:B------:R-:W-:-:S05]  /*1e10*/  FFMA R37, R37, UR6, R32 ;  /* 0x0000000625257c23 */ /* 0x000fca0008000020 */
[----:B------:R0:W-:Y:S04]  /*1e20*/  STG.E desc[UR4][R16.64], R37 ;  /* 0x0000002510007986 */ /* 0x0001e8000c101904 */
[----:B------:R-:W2:Y:S01]  /*1e30*/  LDG.E R31, desc[UR4][R30.64] ;  /* 0x000000041e1f7981 */ /* 0x000ea2000c1e1900 */
[----:B-1----:R-:W-:Y:S01]  /*1e40*/  IMAD.WIDE.U32 R14, R11, 0x4, R14 ;  /* 0x000000040b0e7825 */ /* 0x002fe200078e000e */
[----:B0-----:R-:W0:Y:S03]  /*1e50*/  LDC.64 R16, c[0x0][0x3a8] ;  /* 0x0000ea00ff107b82 */ /* 0x001e260000000a00 */
[----:B--2---:R-:W-:-:S04]  /*1e60*/  FADD R36, R36, -R31 ;  /* 0x8000001f24247221 */ /* 0x004fc80000000000 */
[----:B------:R-:W-:-:S05]  /*1e70*/  FFMA R19, R36, UR6, R31 ;  /* 0x0000000624137c23 */ /* 0x000fca000800001f */
[----:B------:R1:W-:Y:S04]  /*1e80*/  STG.E desc[UR4][R8.64], R19 ;  /* 0x0000001308007986 */ /* 0x0003e8000c101904 */
[----:B------:R-:W2:Y:S01]  /*1e90*/  LDG.E R29, desc[UR4][R28.64] ;  /* 0x000000041c1d7981 */ /* 0x000ea2000c1e1900 */
[----:B-1----:R-:W1:Y:S01]  /*1ea0*/  LDC.64 R8, c[0x0][0x3b0] ;  /* 0x0000ec00ff087b82 */ /* 0x002e620000000a00 */
[----:B--2---:R-:W-:-:S04]  /*1eb0*/  FADD R18, R18, -R29 ;  /* 0x8000001d12127221 */ /* 0x004fc80000000000 */
[----:B------:R-:W-:-:S05]  /*1ec0*/  FFMA R33, R18, UR6, R29 ;  /* 0x0000000612217c23 */ /* 0x000fca000800001d */
[----:B------:R2:W-:Y:S04]  /*1ed0*/  STG.E desc[UR4][R14.64], R33 ;  /* 0x000000210e007986 */ /* 0x0005e8000c101904 */
[----:B------:R-:W3:Y:S01]  /*1ee0*/  LDG.E R27, desc[UR4][R26.64] ;  /* 0x000000041a1b7981 */ /* 0x000ee2000c1e1900 */
[C---:B-1----:R-:W-:Y:S01]  /*1ef0*/  IMAD.WIDE.U32 R8, R11.reuse, 0x4, R8 ;  /* 0x000000040b087825 */ /* 0x042fe200078e0008 */
[----:B--2---:R-:W1:Y:S03]  /*1f00*/  LDC.64 R14, c[0x0][0x3b8] ;  /* 0x0000ee00ff0e7b82 */ /* 0x004e660000000a00 */
[----:B---3--:R-:W-:Y:S01]  /*1f10*/  FADD R0, R6, -R27 ;  /* 0x8000001b06007221 */ /* 0x008fe20000000000 */
[----:B0-----:R-:W-:-:S04]  /*1f20*/  IMAD.WIDE.U32 R6, R11, 0x4, R16 ;  /* 0x000000040b067825 */ /* 0x001fc800078e0010 */
[----:B------:R-:W-:-:S05]  /*1f30*/  FFMA R17, R0, UR6, R27 ;  /* 0x0000000600117c23 */ /* 0x000fca000800001b */
[----:B------:R0:W-:Y:S04]  /*1f40*/  STG.E desc[UR4][R6.64], R17 ;  /* 0x0000001106007986 */ /* 0x0001e8000c101904 */
[----:B------:R-:W2:Y:S02]  /*1f50*/  LDG.E R24, desc[UR4][R24.64] ;  /* 0x0000000418187981 */ /* 0x000ea4000c1e1900 */
[----:B--2---:R-:W-:-:S04]  /*1f60*/  FADD R5, R5, -R24 ;  /* 0x8000001805057221 */ /* 0x004fc80000000000 */
[----:B------:R-:W-:-:S05]  /*1f70*/  FFMA R19, R5, UR6, R24 ;  /* 0x0000000605137c23 */ /* 0x000fca0008000018 */
[----:B------:R2:W-:Y:S04]  /*1f80*/  STG.E desc[UR4][R8.64], R19 ;  /* 0x0000001308007986 */ /* 0x0005e8000c101904 */
[----:B------:R-:W3:Y:S01]  /*1f90*/  LDG.E R23, desc[UR4][R22.64] ;  /* 0x0000000416177981 */ /* 0x000ee2000c1e1900 */
[----:B------:R-:W-:-:S08]  /*1fa0*/  DADD R44, R44, R12 ;  /* 0x000000002c2c7229 */ /* 0x000fd0000000000c */
[----:B------:R-:W-:Y:S01]  /*1fb0*/  DADD R44, R44, -R2 ;  /* 0x000000002c2c7229 */ /* 0x000fe20000000802 */
[----:B------:R-:W4:Y:S01]  /*1fc0*/  LDC.64 R2, c[0x0][0x3c0] ;  /* 0x0000f000ff027b82 */ /* 0x000f220000000a00 */
[----:B---3--:R-:W-:Y:S01]  /*1fd0*/  FADD R0, R4, -R23 ;  /* 0x8000001704007221 */ /* 0x008fe20000000000 */
[----:B-1----:R-:W-:-:S04]  /*1fe0*/  IMAD.WIDE.U32 R4, R11, 0x4, R14 ;  /* 0x000000040b047825 */ /* 0x002fc800078e000e */
[----:B0-----:R-:W-:-:S05]  /*1ff0*/  FFMA R7, R0, UR6, R23 ;  /* 0x0000000600077c23 */ /* 0x001fca0008000017 */
[----:B------:R-:W-:Y:S04]  /*2000*/  STG.E desc[UR4][R4.64], R7 ;  /* 0x0000000704007986 */ /* 0x000fe8000c101904 */
[----:B------:R-:W3:Y:S01]  /*2010*/  LDG.E R21, desc[UR4][R20.64] ;  /* 0x0000000414157981 */ /* 0x000ee2000c1e1900 */
[----:B------:R-:W-:Y:S01]  /*2020*/  DMUL R44, R42, R44 ;  /* 0x0000002c2a2c7228 */ /* 0x000fe20000000000 */
[----:B----4-:R-:W-:-:S09]  /*2030*/  IMAD.WIDE.U32 R2, R11, 0x4, R2 ;  /* 0x000000040b027825 */ /* 0x010fd200078e0002 */
[----:B------:R-:W3:Y:S02]  /*2040*/  F2F.F32.F64 R44, R44 ;  /* 0x0000002c002c7310 */ /* 0x000ee40000301000 */
[----:B---3--:R-:W-:-:S04]  /*2050*/  FADD R0, R44, -R21 ;  /* 0x800000152c007221 */ /* 0x008fc80000000000 */
[----:B--2---:R-:W-:-:S05]  /*2060*/  FFMA R9, R0, UR6, R21 ;  /* 0x0000000600097c23 */ /* 0x004fca0008000015 */
[----:B------:R-:W-:Y:S01]  /*2070*/  STG.E desc[UR4][R2.64], R9 ;  /* 0x0000000902007986 */ /* 0x000fe2000c101904 */
[----:B------:R-:W-:Y:S05]  /*2080*/  EXIT ;  /* 0x000000000000794d */ /* 0x000fea0003800000 */
        .weak           $__internal_0_$__cuda_sm20_div_rn_f64_full
        .type           $__internal_0_$__cuda_sm20_div_rn_f64_full,@function
        .size           $__internal_0_$__cuda_sm20_div_rn_f64_full,($__internal_1_$__cuda_sm3x_div_rn_noftz_f32_slowpath - $__internal_0_$__cuda_sm20_div_rn_f64_full)
$__internal_0_$__cuda_sm20_div_rn_f64_full:
[----:B------:R-:W-:Y:S01]  /*2090*/  IMAD.MOV.U32 R51, RZ, RZ, R8 ;  /* 0x000000ffff337224 */ /* 0x000fe200078e0008 */
[C---:B------:R-:W-:Y:S01]  /*20a0*/  FSETP.GEU.AND P0, PT, |R13|.reuse, 1.469367938527859385e-39, PT ;  /* 0x001000000d00780b */ /* 0x040fe20003f0e200 */
[----:B------:R-:W-:Y:S01]  /*20b0*/  BSSY.RECONVERGENT B1, `(.L_x_34) ;  /* 0x000005c000017945 */ /* 0x000fe20003800200 */
[----:B------:R-:W-:Y:S02]  /*20c0*/  LOP3.LUT R38, R13, 0x800fffff, RZ, 0xc0, !PT ;  /* 0x800fffff0d267812 */ /* 0x000fe400078ec0ff */
[C---:B------:R-:W-:Y:S02]  /*20d0*/  FSETP.GEU.AND P2, PT, |R51|.reuse, 1.469367938527859385e-39, PT ;  /* 0x001000003300780b */ /* 0x040fe40003f4e200 */
[----:B------:R-:W-:Y:S02]  /*20e0*/  MOV R50, R14 ;  /* 0x0000000e00327202 */ /* 0x000fe40000000f00 */
[----:B------:R-:W-:Y:S02]  /*20f0*/  LOP3.LUT R39, R38, 0x3ff00000, RZ, 0xfc, !PT ;  /* 0x3ff0000026277812 */ /* 0x000fe400078efcff */
[----:B------:R-:W-:Y:S01]  /*2100*/  LOP3.LUT R8, R51, 0x7ff00000, RZ, 0xc0, !PT ;  /* 0x7ff0000033087812 */ /* 0x000fe200078ec0ff */
[----:B------:R-:W-:Y:S01]  /*2110*/  IMAD.MOV.U32 R54, RZ, RZ, R50 ;  /* 0x000000ffff367224 */ /* 0x000fe200078e0032 */
[----:B------:R-:W-:Y:S01]  /*2120*/  MOV R38, R12 ;  /* 0x0000000c00267202 */ /* 0x000fe20000000f00 */
[----:B------:R-:W-:Y:S01]  /*2130*/  @!P0 DMUL R38, R12, 8.98846567431157953865e+307 ;  /* 0x7fe000000c268828 */ /* 0x000fe20000000000 */
[----:B------:R-:W-:-:S03]  /*2140*/  LOP3.LUT R40, R13, 0x7ff00000, RZ, 0xc0, !PT ;  /* 0x7ff000000d287812 */ /* 0x000fc600078ec0ff */
[----:B------:R-:W-:Y:S02]  /*2150*/  @!P2 LOP3.LUT R14, R13, 0x7ff00000, RZ, 0xc0, !PT ;  /* 0x7ff000000d0ea812 */ /* 0x000fe400078ec0ff */
[----:B------:R-:W0:Y:S01]  /*2160*/  MUFU.RCP64H R47, R39 ;  /* 0x00000027002f7308 */ /* 0x000e220000001800 */
[C---:B------:R-:W-:Y:S02]  /*2170*/  ISETP.GE.U32.AND P1, PT, R8.reuse, R40, PT ;  /* 0x000000280800720c */ /* 0x040fe40003f26070 */
[----:B------:R-:W-:Y:S02]  /*2180*/  @!P2 ISETP.GE.U32.AND P3, PT, R8, R14, PT ;  /* 0x0000000e0800a20c */ /* 0x000fe40003f66070 */
[----:B------:R-:W-:Y:S02]  /*2190*/  MOV R14, 0x1ca00000 ;  /* 0x1ca00000000e7802 */ /* 0x000fe40000000f00 */
[----:B------:R-:W-:Y:S02]  /*21a0*/  @!P2 MOV R52, RZ ;  /* 0x000000ff0034a202 */ /* 0x000fe40000000f00 */
[----:B------:R-:W-:-:S02]  /*21b0*/  @!P2 SEL R46, R14, 0x63400000, !P3 ;  /* 0x634000000e2ea807 */ /* 0x000fc40005800000 */
[----:B------:R-:W-:Y:S02]  /*21c0*/  SEL R41, R14, 0x63400000, !P1 ;  /* 0x634000000e297807 */ /* 0x000fe40004800000 */
[--C-:B------:R-:W-:Y:S02]  /*21d0*/  @!P2 LOP3.LUT R46, R46, 0x80000000, R51.reuse, 0xf8, !PT ;  /* 0x800000002e2ea812 */ /* 0x100fe400078ef833 */
[----:B------:R-:W-:Y:S01]  /*21e0*/  LOP3.LUT R55, R41, 0x800fffff, R51, 0xf8, !PT ;  /* 0x800fffff29377812 */ /* 0x000fe200078ef833 */
[----:B------:R-:W-:Y:S01]  /*21f0*/  IMAD.MOV.U32 R41, RZ, RZ, R8 ;  /* 0x000000ffff297224 */ /* 0x000fe200078e0008 */
[----:B------:R-:W-:Y:S02]  /*2200*/  @!P2 LOP3.LUT R53, R46, 0x100000, RZ, 0xfc, !PT ;  /* 0x001000002e35a812 */ /* 0x000fe400078efcff */
[----:B------:R-:W-:Y:S02]  /*2210*/  MOV R46, 0x1 ;  /* 0x00000001002e7802 */ /* 0x000fe40000000f00 */
[----:B------:R-:W-:-:S02]  /*2220*/  @!P0 LOP3.LUT R40, R39, 0x7ff00000, RZ, 0xc0, !PT ;  /* 0x7ff0000027288812 */ /* 0x000fc400078ec0ff */
[----:B------:R-:W-:Y:S02]  /*2230*/  @!P2 DFMA R54, R54, 2, -R52 ;  /* 0x400000003636a82b */ /* 0x000fe40000000834 */
[----:B0-----:R-:W-:-:S08]  /*2240*/  DFMA R52, R46, -R38, 1 ;  /* 0x3ff000002e34742b */ /* 0x001fd00000000826 */
[----:B------:R-:W-:Y:S01]  /*2250*/  DFMA R52, R52, R52, R52 ;  /* 0x000000343434722b */ /* 0x000fe20000000034 */
[----:B------:R-:W-:-:S07]  /*2260*/  @!P2 LOP3.LUT R41, R55, 0x7ff00000, RZ, 0xc0, !PT ;  /* 0x7ff000003729a812 */ /* 0x000fce00078ec0ff */
[----:B------:R-:W-:-:S08]  /*2270*/  DFMA R46, R46, R52, R46 ;  /* 0x000000342e2e722b */ /* 0x000fd0000000002e */
[----:B------:R-:W-:-:S08]  /*2280*/  DFMA R56, R46, -R38, 1 ;  /* 0x3ff000002e38742b */ /* 0x000fd00000000826 */
[----:B------:R-:W-:-:S08]  /*2290*/  DFMA R56, R46, R56, R46 ;  /* 0x000000382e38722b */ /* 0x000fd0000000002e */
[----:B------:R-:W-:-:S08]  /*22a0*/  DMUL R46, R56, R54 ;  /* 0x00000036382e7228 */ /* 0x000fd00000000000 */
[----:B------:R-:W-:-:S08]  /*22b0*/  DFMA R52, R46, -R38, R54 ;  /* 0x800000262e34722b */ /* 0x000fd00000000036 */
[----:B------:R-:W-:Y:S01]  /*22c0*/  DFMA R52, R56, R52, R46 ;  /* 0x000000343834722b */ /* 0x000fe2000000002e */
[----:B------:R-:W-:-:S04]  /*22d0*/  IADD3 R46, PT, PT, R41, -0x1, RZ ;  /* 0xffffffff292e7810 */ /* 0x000fc80007ffe0ff */
[----:B------:R-:W-:Y:S02]  /*22e0*/  ISETP.GT.U32.AND P0, PT, R46, 0x7feffffe, PT ;  /* 0x7feffffe2e00780c */ /* 0x000fe40003f04070 */
[----:B------:R-:W-:-:S04]  /*22f0*/  IADD3 R46, PT, PT, R40, -0x1, RZ ;  /* 0xffffffff282e7810 */ /* 0x000fc80007ffe0ff */
[----:B------:R-:W-:-:S13]  /*2300*/  ISETP.GT.U32.OR P0, PT, R46, 0x7feffffe, P0 ;  /* 0x7feffffe2e00780c */ /* 0x000fda0000704470 */
[----:B------:R-:W-:Y:S05]  /*2310*/  @P0 BRA `(.L_x_35) ;  /* 0x0000000000740947 */ /* 0x000fea0003800000 */
[----:B------:R-:W-:-:S04]  /*2320*/  LOP3.LUT R40, R13, 0x7ff00000, RZ, 0xc0, !PT ;  /* 0x7ff000000d287812 */ /* 0x000fc800078ec0ff */
[CC--:B------:R-:W-:Y:S02]  /*2330*/  ISETP.GE.U32.AND P0, PT, R8.reuse, R40.reuse, PT ;  /* 0x000000280800720c */ /* 0x0c0fe40003f06070 */
[----:B------:R-:W-:Y:S02]  /*2340*/  VIADDMNMX R8, R8, -R40, 0xb9600000, !PT ;  /* 0xb960000008087446 */ /* 0x000fe40007800928 */
[----:B------:R-:W-:Y:S02]  /*2350*/  SEL R14, R14, 0x63400000, !P0 ;  /* 0x634000000e0e7807 */ /* 0x000fe40004000000 */
[----:B------:R-:W-:Y:S02]  /*2360*/  VIMNMX R8, PT, PT, R8, 0x46a00000, PT ;  /* 0x46a0000008087848 */ /* 0x000fe40003fe0100 */
[----:B------:R-:W-:-:S03]  /*2370*/  MOV R40, RZ ;  /* 0x000000ff00287202 */ /* 0x000fc60000000f00 */
[----:B------:R-:W-:-:S05]  /*2380*/  IMAD.IADD R8, R8, 0x1, -R14 ;  /* 0x0000000108087824 */ /* 0x000fca00078e0a0e */
[----:B------:R-:W-:-:S06]  /*2390*/  IADD3 R41, PT, PT, R8, 0x7fe00000, RZ ;  /* 0x7fe0000008297810 */ /* 0x000fcc0007ffe0ff */
[----:B------:R-:W-:-:S10]  /*23a0*/  DMUL R46, R52, R40 ;  /* 0x00000028342e7228 */ /* 0x000fd40000000000 */
[----:B------:R-:W-:-:S13]  /*23b0*/  FSETP.GTU.AND P0, PT, |R47|, 1.469367938527859385e-39, PT ;  /* 0x001000002f00780b */ /* 0x000fda0003f0c200 */
[----:B------:R-:W-:Y:S05]  /*23c0*/  @P0 BRA `(.L_x_36) ;  /* 0x0000000000a80947 */ /* 0x000fea0003800000 */
[----:B------:R-:W-:Y:S01]  /*23d0*/  DFMA R38, R52, -R38, R54 ;  /* 0x800000263426722b */ /* 0x000fe20000000036 */
[----:B------:R-:W-:-:S09]  /*23e0*/  IMAD.MOV.U32 R40, RZ, RZ, RZ ;  /* 0x000000ffff287224 */ /* 0x000fd200078e00ff */
[C---:B------:R-:W-:Y:S02]  /*23f0*/  FSETP.NEU.AND P0, PT, R39.reuse, RZ, PT ;  /* 0x000000ff2700720b */ /* 0x040fe40003f0d000 */
[----:B------:R-:W-:-:S04]  /*2400*/  LOP3.LUT R12, R39, 0x80000000, R13, 0x48, !PT ;  /* 0x80000000270c7812 */ /* 0x000fc800078e480d */
[----:B------:R-:W-:-:S07]  /*2410*/  LOP3.LUT R41, R12, R41, RZ, 0xfc, !PT ;  /* 0x000000290c297212 */ /* 0x000fce00078efcff */
[----:B------:R-:W-:Y:S05]  /*2420*/  @!P0 BRA `(.L_x_36) ;  /* 0x0000000000908947 */ /* 0x000fea0003800000 */
[C---:B------:R-:W-:Y:S02]  /*2430*/  IADD3 R39, PT, PT, -R8.reuse, RZ, RZ ;  /* 0x000000ff08277210 */ /* 0x040fe40007ffe1ff */
[----:B------:R-:W-:Y:S02]  /*2440*/  MOV R38, RZ ;  /* 0x000000ff00267202 */ /* 0x000fe40000000f00 */
[----:B------:R-:W-:-:S04]  /*2450*/  IADD3 R8, PT, PT, -R8, -0x43300000, RZ ;  /* 0xbcd0000008087810 */ /* 0x000fc80007ffe1ff */
[----:B------:R-:W-:Y:S02]  /*2460*/  DFMA R38, R46, -R38, R52 ;  /* 0x800000262e26722b */ /* 0x000fe40000000034 */
[----:B------:R-:W-:-:S08]  /*2470*/  DMUL.RP R52, R52, R40 ;  /* 0x0000002834347228 */ /* 0x000fd00000008000 */
[----:B------:R-:W-:Y:S02]  /*2480*/  FSETP.NEU.AND P0, PT, |R39|, R8, PT ;  /* 0x000000082700720b */ /* 0x000fe40003f0d200 */
[----:B------:R-:W-:Y:S02]  /*2490*/  LOP3.LUT R12, R53, R12, RZ, 0x3c, !PT ;  /* 0x0000000c350c7212 */ /* 0x000fe400078e3cff */
[----:B------:R-:W-:Y:S02]  /*24a0*/  FSEL R8, R52, R46, !P0 ;  /* 0x0000002e34087208 */ /* 0x000fe40004000000 */
[----:B------:R-:W-:-:S03]  /*24b0*/  FSEL R12, R12, R47, !P0 ;  /* 0x0000002f0c0c7208 */ /* 0x000fc60004000000 */
[----:B------:R-:W-:Y:S01]  /*24c0*/  IMAD.MOV.U32 R46, RZ, RZ, R8 ;  /* 0x000000ffff2e7224 */ /* 0x000fe200078e0008 */
[----:B------:R-:W-:Y:S01]  /*24d0*/  MOV R47, R12 ;  /* 0x0000000c002f7202 */ /* 0x000fe20000000f00 */
[----:B------:R-:W-:Y:S06]  /*24e0*/  BRA `(.L_x_36) ;  /* 0x0000000000607947 */ /* 0x000fec0003800000 */
.L_x_35:
[----:B------:R-:W-:-:S14]  /*24f0*/  DSETP.NAN.AND P0, PT, R50, R50, PT ;  /* 0x000000323200722a */ /* 0x000fdc0003f08000 */
[----:B------:R-:W-:Y:S05]  /*2500*/  @P0 BRA `(.L_x_37) ;  /* 0x00000000004c0947 */ /* 0x000fea0003800000 */
[----:B------:R-:W-:-:S14]  /*2510*/  DSETP.NAN.AND P0, PT, R12, R12, PT ;  /* 0x0000000c0c00722a */ /* 0x000fdc0003f08000 */
[----:B------:R-:W-:Y:S05]  /*2520*/  @P0 BRA `(.L_x_38) ;  /* 0x0000000000340947 */ /* 0x000fea0003800000 */
[----:B------:R-:W-:Y:S01]  /*2530*/  ISETP.NE.AND P0, PT, R41, R40, PT ;  /* 0x000000282900720c */ /* 0x000fe20003f05270 */
[----:B------:R-:W-:Y:S01]  /*2540*/  IMAD.MOV.U32 R47, RZ, RZ, -0x80000 ;  /* 0xfff80000ff2f7424 */ /* 0x000fe200078e00ff */
[----:B------:R-:W-:-:S11]  /*2550*/  MOV R46, 0x0 ;  /* 0x00000000002e7802 */ /* 0x000fd60000000f00 */
[----:B------:R-:W-:Y:S05]  /*2560*/  @!P0 BRA `(.L_x_36) ;  /* 0x0000000000408947 */ /* 0x000fea0003800000 */
[----:B------:R-:W-:Y:S02]  /*2570*/  ISETP.NE.AND P0, PT, R41, 0x7ff00000, PT ;  /* 0x7ff000002900780c */ /* 0x000fe40003f05270 */
[----:B------:R-:W-:Y:S02]  /*2580*/  LOP3.LUT R12, R51, 0x80000000, R13, 0x48, !PT ;  /* 0x80000000330c7812 */ /* 0x000fe400078e480d */
[----:B------:R-:W-:-:S13]  /*2590*/  ISETP.EQ.OR P0, PT, R40, RZ, !P0 ;  /* 0x000000ff2800720c */ /* 0x000fda0004702670 */
[----:B------:R-:W-:Y:S02]  /*25a0*/  @P0 LOP3.LUT R8, R12, 0x7ff00000, RZ, 0xfc, !PT ;  /* 0x7ff000000c080812 */ /* 0x000fe400078efcff */
[----:B------:R-:W-:Y:S01]  /*25b0*/  @!P0 MOV R46, RZ ;  /* 0x000000ff002e8202 */ /* 0x000fe20000000f00 */
[----:B------:R-:W-:Y:S01]  /*25c0*/  @P0 IMAD.MOV.U32 R46, RZ, RZ, RZ ;  /* 0x000000ffff2e0224 */ /* 0x000fe200078e00ff */
[----:B------:R-:W-:Y:S02]  /*25d0*/  @!P0 MOV R47, R12 ;  /* 0x0000000c002f8202 */ /* 0x000fe40000000f00 */
[----:B------:R-:W-:Y:S01]  /*25e0*/  @P0 MOV R47, R8 ;  /* 0x00000008002f0202 */ /* 0x000fe20000000f00 */
[----:B------:R-:W-:Y:S06]  /*25f0*/  BRA `(.L_x_36) ;  /* 0x00000000001c7947 */ /* 0x000fec0003800000 */
.L_x_38:
[----:B------:R-:W-:Y:S02]  /*2600*/  LOP3.LUT R8, R13, 0x80000, RZ, 0xfc, !PT ;  /* 0x000800000d087812 */ /* 0x000fe400078efcff */
[----:B------:R-:W-:-:S03]  /*2610*/  MOV R46, R12 ;  /* 0x0000000c002e7202 */ /* 0x000fc60000000f00 */
[----:B------:R-:W-:Y:S01]  /*2620*/  IMAD.MOV.U32 R47, RZ, RZ, R8 ;  /* 0x000000ffff2f7224 */ /* 0x000fe200078e0008 */
[----:B------:R-:W-:Y:S06]  /*2630*/  BRA `(.L_x_36) ;  /* 0x00000000000c7947 */ /* 0x000fec0003800000 */
.L_x_37:
[----:B------:R-:W-:Y:S02]  /*2640*/  LOP3.LUT R8, R51, 0x80000, RZ, 0xfc, !PT ;  /* 0x0008000033087812 */ /* 0x000fe400078efcff */
[----:B------:R-:W-:Y:S02]  /*2650*/  MOV R46, R50 ;  /* 0x00000032002e7202 */ /* 0x000fe40000000f00 */
[----:B------:R-:W-:-:S07]  /*2660*/  MOV R47, R8 ;  /* 0x00000008002f7202 */ /* 0x000fce0000000f00 */
.L_x_36:
[----:B------:R-:W-:Y:S05]  /*2670*/  BSYNC.RECONVERGENT B1 ;  /* 0x0000000000017941 */ /* 0x000fea0003800200 */
.L_x_34:
[----:B------:R-:W-:Y:S01]  /*2680*/  MOV R38, R7 ;  /* 0x0000000700267202 */ /* 0x000fe20000000f00 */
[----:B------:R-:W-:Y:S01]  /*2690*/  IMAD.MOV.U32 R39, RZ, RZ, 0x0 ;  /* 0x00000000ff277424 */ /* 0x000fe200078e00ff */
[----:B------:R-:W-:Y:S01]  /*26a0*/  MOV R8, R47 ;  /* 0x0000002f00087202 */ /* 0x000fe20000000f00 */
[----:B------:R-:W-:Y:S02]  /*26b0*/  IMAD.MOV.U32 R12, RZ, RZ, R46 ;  /* 0x000000ffff0c7224 */ /* 0x000fe400078e002e */
[----:B------:R-:W-:Y:S05]  /*26c0*/  RET.REL.NODEC R38 `(_Z20lb_relaxation_kernelPfS_S_S_S_S_S_S_S_PKfS1_S1_S1_S1_S1_S1_S1_S1_PKtiif) ;  /* 0xffffffd8264c7950 */ /* 0x000fea0003c3ffff */
        .weak           $__internal_1_$__cuda_sm3x_div_rn_noftz_f32_slowpath
        .type           $__internal_1_$__cuda_sm3x_div_rn_noftz_f32_slowpath,@function
        .size           $__internal_1_$__cuda_sm3x_div_rn_noftz_f32_slowpath,(.L_x_80 - $__internal_1_$__cuda_sm3x_div_rn_noftz_f32_slowpath)
$__internal_1_$__cuda_sm3x_div_rn_noftz_f32_slowpath:
[----:B------:R-:W-:Y:S01]  /*26d0*/  SHF.R.U32.HI R13, RZ, 0x17, R8 ;  /* 0x00000017ff0d7819 */ /* 0x000fe20000011608 */
[----:B------:R-:W-:Y:S01]  /*26e0*/  BSSY.RECONVERGENT B1, `(.L_x_39) ;  /* 0x0000063000017945 */ /* 0x000fe20003800200 */
[----:B------:R-:W-:Y:S02]  /*26f0*/  SHF.R.U32.HI R38, RZ, 0x17, R7 ;  /* 0x00000017ff267819 */ /* 0x000fe40000011607 */
[----:B------:R-:W-:Y:S02]  /*2700*/  LOP3.LUT R13, R13, 0xff, RZ, 0xc0, !PT ;  /* 0x000000ff0d0d7812 */ /* 0x000fe400078ec0ff */
[----:B------:R-:W-:Y:S02]  /*2710*/  LOP3.LUT R38, R38, 0xff, RZ, 0xc0, !PT ;  /* 0x000000ff26267812 */ /* 0x000fe400078ec0ff */
[----:B------:R-:W-:Y:S02]  /*2720*/  IADD3 R39, PT, PT, R13, -0x1, RZ ;  /* 0xffffffff0d277810 */ /* 0x000fe40007ffe0ff */
[----:B------:R-:W-:-:S02]  /*2730*/  IADD3 R40, PT, PT, R38, -0x1, RZ ;  /* 0xffffffff26287810 */ /* 0x000fc40007ffe0ff */
[----:B------:R-:W-:-:S04]  /*2740*/  ISETP.GT.U32.AND P0, PT, R39, 0xfd, PT ;  /* 0x000000fd2700780c */ /* 0x000fc80003f04070 */
[----:B------:R-:W-:-:S13]  /*2750*/  ISETP.GT.U32.OR P0, PT, R40, 0xfd, P0 ;  /* 0x000000fd2800780c */ /* 0x000fda0000704470 */
[----:B------:R-:W-:Y:S01]  /*2760*/  @!P0 IMAD.MOV.U32 R14, RZ, RZ, RZ ;  /* 0x000000ffff0e8224 */ /* 0x000fe200078e00ff */
[----:B------:R-:W-:Y:S06]  /*2770*/  @!P0 BRA `(.L_x_40) ;  /* 0x00000000005c8947 */ /* 0x000fec0003800000 */
[----:B------:R-:W-:Y:S02]  /*2780*/  FSETP.GTU.FTZ.AND P0, PT, |R7|, +INF , PT ;  /* 0x7f8000000700780b */ /* 0x000fe40003f1c200 */
[----:B------:R-:W-:-:S04]  /*2790*/  FSETP.GTU.FTZ.AND P1, PT, |R8|, +INF , PT ;  /* 0x7f8000000800780b */ /* 0x000fc80003f3c200 */
[----:B------:R-:W-:-:S13]  /*27a0*/  PLOP3.LUT P0, PT, P0, P1, PT, 0xf8, 0x8f ;  /* 0x00000000008f781c */ /* 0x000fda0000703f70 */
[----:B------:R-:W-:Y:S05]  /*27b0*/  @P0 BRA `(.L_x_41) ;  /* 0x0000000400500947 */ /* 0x000fea0003800000 */
[----:B------:R-:W-:-:S13]  /*27c0*/  LOP3.LUT P0, RZ, R8, 0x7fffffff, R7, 0xc8, !PT ;  /* 0x7fffffff08ff7812 */ /* 0x000fda000780c807 */
[----:B------:R-:W-:Y:S05]  /*27d0*/  @!P0 BRA `(.L_x_42) ;  /* 0x0000000400408947 */ /* 0x000fea0003800000 */
[C---:B------:R-:W-:Y:S02]  /*27e0*/  FSETP.NEU.FTZ.AND P1, PT, |R7|.reuse, +INF , PT ;  /* 0x7f8000000700780b */ /* 0x040fe40003f3d200 */
[----:B------:R-:W-:Y:S02]  /*27f0*/  FSETP.NEU.FTZ.AND P2, PT, |R8|, +INF , PT ;  /* 0x7f8000000800780b */ /* 0x000fe40003f5d200 */
[----:B------:R-:W-:-:S11]  /*2800*/  FSETP.NEU.FTZ.AND P0, PT, |R7|, +INF , PT ;  /* 0x7f8000000700780b */ /* 0x000fd60003f1d200 */
[----:B------:R-:W-:Y:S05]  /*2810*/  @!P2 BRA !P1, `(.L_x_42) ;  /* 0x000000040030a947 */ /* 0x000fea0004800000 */
[----:B------:R-:W-:-:S04]  /*2820*/  LOP3.LUT P1, RZ, R7, 0x7fffffff, RZ, 0xc0, !PT ;  /* 0x7fffffff07ff7812 */ /* 0x000fc8000782c0ff */
[----:B------:R-:W-:-:S13]  /*2830*/  PLOP3.LUT P1, PT, P2, P1, PT, 0x2f, 0xf2 ;  /* 0x0000000000f2781c */ /* 0x000fda0001722577 */
[----:B------:R-:W-:Y:S05]  /*2840*/  @P1 BRA `(.L_x_43) ;  /* 0x00000004001c1947 */ /* 0x000fea0003800000 */
[----:B------:R-:W-:-:S04]  /*2850*/  LOP3.LUT P1, RZ, R8, 0x7fffffff, RZ, 0xc0, !PT ;  /* 0x7fffffff08ff7812 */ /* 0x000fc8000782c0ff */
[----:B------:R-:W-:-:S13]  /*2860*/  PLOP3.LUT P0, PT, P0, P1, PT, 0x2f, 0xf2 ;  /* 0x0000000000f2781c */ /* 0x000fda0000702577 */
[----:B------:R-:W-:Y:S05]  /*2870*/  @P0 BRA `(.L_x_44) ;  /* 0x0000000400040947 */ /* 0x000fea0003800000 */
[----:B------:R-:W-:Y:S02]  /*2880*/  ISETP.GE.AND P0, PT, R40, RZ, PT ;  /* 0x000000ff2800720c */ /* 0x000fe40003f06270 */
[----:B------:R-:W-:-:S11]  /*2890*/  ISETP.GE.AND P1, PT, R39, RZ, PT ;  /* 0x000000ff2700720c */ /* 0x000fd60003f26270 */
[----:B------:R-:W-:Y:S01]  /*28a0*/  @P0 MOV R14, RZ ;  /* 0x000000ff000e0202 */ /* 0x000fe20000000f00 */
[----:B------:R-:W-:Y:S01]  /*28b0*/  @!P0 FFMA R7, R7, 1.84467440737095516160e+19, RZ ;  /* 0x5f80000007078823 */ /* 0x000fe200000000ff */
[----:B------:R-:W-:Y:S01]  /*28c0*/  @!P0 MOV R14, 0xffffffc0 ;  /* 0xffffffc0000e8802 */ /* 0x000fe20000000f00 */
[----:B------:R-:W-:-:S04]  /*28d0*/  @!P1 FFMA R8, R8, 1.84467440737095516160e+19, RZ ;  /* 0x5f80000008089823 */ /* 0x000fc800000000ff */
[----:B------:R-:W-:-:S07]  /*28e0*/  @!P1 VIADD R14, R14, 0x40 ;  /* 0x000000400e0e9836 */ /* 0x000fce0000000000 */
.L_x_40:
[----:B------:R-:W-:Y:S01]  /*28f0*/  LEA R39, R13, 0xc0800000, 0x17 ;  /* 0xc08000000d277811 */ /* 0x000fe200078eb8ff */
[----:B------:R-:W-:Y:S01]  /*2900*/  BSSY.RECONVERGENT B2, `(.L_x_45) ;  /* 0x0000036000027945 */ /* 0x000fe20003800200 */
[----:B------:R-:W-:Y:S02]  /*2910*/  IADD3 R38, PT, PT, R38, -0x7f, RZ ;  /* 0xffffff8126267810 */ /* 0x000fe40007ffe0ff */
[----:B------:R-:W-:-:S03]  /*2920*/  IADD3 R8, PT, PT, -R39, R8, RZ ;  /* 0x0000000827087210 */ /* 0x000fc60007ffe1ff */
[C---:B------:R-:W-:Y:S01]  /*2930*/  IMAD R7, R38.reuse, -0x800000, R7 ;  /* 0xff80000026077824 */ /* 0x040fe200078e0207 */
[----:B------:R0:W1:Y:S01]  /*2940*/  MUFU.RCP R39, R8 ;  /* 0x0000000800277308 */ /* 0x0000620000001000 */
[----:B------:R-:W-:-:S05]  /*2950*/  IADD3 R38, PT, PT, R38, 0x7f, -R13 ;  /* 0x0000007f26267810 */ /* 0x000fca0007ffe80d */
[----:B------:R-:W-:Y:S02]  /*2960*/  IMAD.IADD R14, R38, 0x1, R14 ;  /* 0x00000001260e7824 */ /* 0x000fe400078e020e */
[----:B0-----:R-:W-:-:S04]  /*2970*/  FADD.FTZ R8, -R8, -RZ ;  /* 0x800000ff08087221 */ /* 0x001fc80000010100 */
[----:B-1----:R-:W-:-:S04]  /*2980*/  FFMA R40, R39, R8, 1 ;  /* 0x3f80000027287423 */ /* 0x002fc80000000008 */
[----:B------:R-:W-:-:S04]  /*2990*/  FFMA R40, R39, R40, R39 ;  /* 0x0000002827287223 */ /* 0x000fc80000000027 */
[----:B------:R-:W-:-:S04]  /*29a0*/  FFMA R39, R7, R40, RZ ;  /* 0x0000002807277223 */ /* 0x000fc800000000ff */
[----:B------:R-:W-:-:S04]  /*29b0*/  FFMA R41, R8, R39, R7 ;  /* 0x0000002708297223 */ /* 0x000fc80000000007 */
[----:B------:R-:W-:-:S04]  /*29c0*/  FFMA R41, R40, R41, R39 ;  /* 0x0000002928297223 */ /* 0x000fc80000000027 */
[----:B------:R-:W-:-:S04]  /*29d0*/  FFMA R7, R8, R41, R7 ;  /* 0x0000002908077223 */ /* 0x000fc80000000007 */
[----:B------:R-:W-:-:S05]  /*29e0*/  FFMA R8, R40, R7, R41 ;  /* 0x0000000728087223 */ /* 0x000fca0000000029 */
[----:B------:R-:W-:-:S04]  /*29f0*/  SHF.R.U32.HI R13, RZ, 0x17, R8 ;  /* 0x00000017ff0d7819 */ /* 0x000fc80000011608 */
[----:B------:R-:W-:-:S04]  /*2a00*/  LOP3.LUT R13, R13, 0xff, RZ, 0xc0, !PT ;  /* 0x000000ff0d0d7812 */ /* 0x000fc800078ec0ff */
[----:B------:R-:W-:-:S04]  /*2a10*/  IADD3 R13, PT, PT, R13, R14, RZ ;  /* 0x0000000e0d0d7210 */ /* 0x000fc80007ffe0ff */
[----:B------:R-:W-:-:S04]  /*2a20*/  IADD3 R38, PT, PT, R13, -0x1, RZ ;  /* 0xffffffff0d267810 */ /* 0x000fc80007ffe0ff */
[----:B------:R-:W-:-:S13]  /*2a30*/  ISETP.GE.U32.AND P0, PT, R38, 0xfe, PT ;  /* 0x000000fe2600780c */ /* 0x000fda0003f06070 */
[----:B------:R-:W-:Y:S05]  /*2a40*/  @!P0 BRA `(.L_x_46) ;  /* 0x0000000000808947 */ /* 0x000fea0003800000 */
[----:B------:R-:W-:-:S13]  /*2a50*/  ISETP.GT.AND P0, PT, R13, 0xfe, PT ;  /* 0x000000fe0d00780c */ /* 0x000fda0003f04270 */
[----:B------:R-:W-:Y:S05]  /*2a60*/  @P0 BRA `(.L_x_47) ;  /* 0x00000000006c0947 */ /* 0x000fea0003800000 */
[----:B------:R-:W-:-:S13]  /*2a70*/  ISETP.GE.AND P0, PT, R13, 0x1, PT ;  /* 0x000000010d00780c */ /* 0x000fda0003f06270 */
[----:B------:R-:W-:Y:S05]  /*2a80*/  @P0 BRA `(.L_x_48) ;  /* 0x0000000000740947 */ /* 0x000fea0003800000 */
[----:B------:R-:W-:Y:S02]  /*2a90*/  ISETP.GE.AND P0, PT, R13, -0x18, PT ;  /* 0xffffffe80d00780c */ /* 0x000fe40003f06270 */
[----:B------:R-:W-:-:S11]  /*2aa0*/  LOP3.LUT R8, R8, 0x80000000, RZ, 0xc0, !PT ;  /* 0x8000000008087812 */ /* 0x000fd600078ec0ff */
[----:B------:R-:W-:Y:S05]  /*2ab0*/  @!P0 BRA `(.L_x_48) ;  /* 0x0000000000688947 */ /* 0x000fea0003800000 */
[CCC-:B------:R-:W-:Y:S01]  /*2ac0*/  FFMA.RZ R14, R40.reuse, R7.reuse, R41.reuse ;  /* 0x00000007280e7223 */ /* 0x1c0fe2000000c029 */
[C---:B------:R-:W-:Y:S02]  /*2ad0*/  VIADD R39, R13.reuse, 0x20 ;  /* 0x000000200d277836 */ /* 0x040fe40000000000 */
[CCC-:B------:R-:W-:Y:S01]  /*2ae0*/  FFMA.RP R38, R40.reuse, R7.reuse, R41.reuse ;  /* 0x0000000728267223 */ /* 0x1c0fe20000008029 */
[----:B------:R-:W-:Y:S01]  /*2af0*/  FFMA.RM R7, R40, R7, R41 ;  /* 0x0000000728077223 */ /* 0x000fe20000004029 */
[C---:B------:R-:W-:Y:S02]  /*2b00*/  ISETP.NE.AND P2, PT, R13.reuse, RZ, PT ;  /* 0x000000ff0d00720c */ /* 0x040fe40003f45270 */
[----:B------:R-:W-:Y:S02]  /*2b10*/  LOP3.LUT R14, R14, 0x7fffff, RZ, 0xc0, !PT ;  /* 0x007fffff0e0e7812 */ /* 0x000fe400078ec0ff */
[----:B------:R-:W-:Y:S02]  /*2b20*/  ISETP.NE.AND P1, PT, R13, RZ, PT ;  /* 0x000000ff0d00720c */ /* 0x000fe40003f25270 */
[----:B------:R-:W-:-:S02]  /*2b30*/  LOP3.LUT R14, R14, 0x800000, RZ, 0xfc, !PT ;  /* 0x008000000e0e7812 */ /* 0x000fc400078efcff */
[----:B------:R-:W-:Y:S02]  /*2b40*/  IADD3 R13, PT, PT, -R13, RZ, RZ ;  /* 0x000000ff0d0d7210 */ /* 0x000fe40007ffe1ff */
[----:B------:R-:W-:Y:S02]  /*2b50*/  SHF.L.U32 R39, R14, R39, RZ ;  /* 0x000000270e277219 */ /* 0x000fe400000006ff */
[----:B------:R-:W-:Y:S02]  /*2b60*/  FSETP.NEU.FTZ.AND P0, PT, R38, R7, PT ;  /* 0x000000072600720b */ /* 0x000fe40003f1d000 */
[----:B------:R-:W-:Y:S02]  /*2b70*/  SEL R13, R13, RZ, P2 ;  /* 0x000000ff0d0d7207 */ /* 0x000fe40001000000 */
[----:B------:R-:W-:Y:S02]  /*2b80*/  ISETP.NE.AND P1, PT, R39, RZ, P1 ;  /* 0x000000ff2700720c */ /* 0x000fe40000f25270 */
[----:B------:R-:W-:-:S02]  /*2b90*/  SHF.R.U32.HI R14, RZ, R13, R14 ;  /* 0x0000000dff0e7219 */ /* 0x000fc4000001160e */
[----:B------:R-:W-:Y:S02]  /*2ba0*/  PLOP3.LUT P0, PT, P0, P1, PT, 0xf8, 0x8f ;  /* 0x00000000008f781c */ /* 0x000fe40000703f70 */
[----:B------:R-:W-:Y:S02]  /*2bb0*/  SHF.R.U32.HI R13, RZ, 0x1, R14 ;  /* 0x00000001ff0d7819 */ /* 0x000fe4000001160e */
[----:B------:R-:W-:-:S04]  /*2bc0*/  SEL R7, RZ, 0x1, !P0 ;  /* 0x00000001ff077807 */ /* 0x000fc80004000000 */
[----:B------:R-:W-:-:S04]  /*2bd0*/  LOP3.LUT R7, R7, 0x1, R13, 0xf8, !PT ;  /* 0x0000000107077812 */ /* 0x000fc800078ef80d */
[----:B------:R-:W-:-:S04]  /*2be0*/  LOP3.LUT R7, R7, R14, RZ, 0xc0, !PT ;  /* 0x0000000e07077212 */ /* 0x000fc800078ec0ff */
[----:B------:R-:W-:-:S04]  /*2bf0*/  IADD3 R7, PT, PT, R13, R7, RZ ;  /* 0x000000070d077210 */ /* 0x000fc80007ffe0ff */
[----:B------:R-:W-:Y:S01]  /*2c00*/  LOP3.LUT R8, R7, R8, RZ, 0xfc, !PT ;  /* 0x0000000807087212 */ /* 0x000fe200078efcff */
[----:B------:R-:W-:Y:S06]  /*2c10*/  BRA `(.L_x_48) ;  /* 0x0000000000107947 */ /* 0x000fec0003800000 */
.L_x_47:
[----:B------:R-:W-:-:S04]  /*2c20*/  LOP3.LUT R8, R8, 0x80000000, RZ, 0xc0, !PT ;  /* 0x8000000008087812 */ /* 0x000fc800078ec0ff */
[----:B------:R-:W-:Y:S01]  /*2c30*/  LOP3.LUT R8, R8, 0x7f800000, RZ, 0xfc, !PT ;  /* 0x7f80000008087812 */ /* 0x000fe200078efcff */
[----:B------:R-:W-:Y:S06]  /*2c40*/  BRA `(.L_x_48) ;  /* 0x0000000000047947 */ /* 0x000fec0003800000 */
.L_x_46:
[----:B------:R-:W-:-:S07]  /*2c50*/  IMAD R8, R14, 0x800000, R8 ;  /* 0x008000000e087824 */ /* 0x000fce00078e0208 */
.L_x_48:
[----:B------:R-:W-:Y:S05]  /*2c60*/  BSYNC.RECONVERGENT B2 ;  /* 0x0000000000027941 */ /* 0x000fea0003800200 */
.L_x_45:
[----:B------:R-:W-:Y:S01]  /*2c70*/  MOV R7, R8 ;  /* 0x0000000800077202 */ /* 0x000fe20000000f00 */
[----:B------:R-:W-:Y:S06]  /*2c80*/  BRA `(.L_x_49) ;  /* 0x0000000000207947 */ /* 0x000fec0003800000 */
.L_x_44:
[----:B------:R-:W-:-:S04]  /*2c90*/  LOP3.LUT R7, R8, 0x80000000, R7, 0x48, !PT ;  /* 0x8000000008077812 */ /* 0x000fc800078e4807 */
[----:B------:R-:W-:Y:S01]  /*2ca0*/  LOP3.LUT R7, R7, 0x7f800000, RZ, 0xfc, !PT ;  /* 0x7f80000007077812 */ /* 0x000fe200078efcff */
[----:B------:R-:W-:Y:S06]  /*2cb0*/  BRA `(.L_x_49) ;  /* 0x0000000000147947 */ /* 0x000fec0003800000 */
.L_x_43:
[----:B------:R-:W-:Y:S01]  /*2cc0*/  LOP3.LUT R7, R8, 0x80000000, R7, 0x48, !PT ;  /* 0x8000000008077812 */ /* 0x000fe200078e4807 */
[----:B------:R-:W-:Y:S06]  /*2cd0*/  BRA `(.L_x_49) ;  /* 0x00000000000c7947 */ /* 0x000fec0003800000 */
.L_x_42:
[----:B------:R-:W0:Y:S01]  /*2ce0*/  MUFU.RSQ R7, -QNAN ;  /* 0xffc0000000077908 */ /* 0x000e220000001400 */
[----:B------:R-:W-:Y:S05]  /*2cf0*/  BRA `(.L_x_49) ;  /* 0x0000000000047947 */ /* 0x000fea0003800000 */
.L_x_41:
[----:B------:R-:W-:-:S07]  /*2d00*/  FADD.FTZ R7, R7, R8 ;  /* 0x0000000807077221 */ /* 0x000fce0000010000 */
.L_x_49:
[----:B------:R-:W-:Y:S05]  /*2d10*/  BSYNC.RECONVERGENT B1 ;  /* 0x0000000000017941 */ /* 0x000fea0003800200 */
.L_x_39:
[----:B------:R-:W-:-:S04]  /*2d20*/  HFMA2 R13, -RZ, RZ, 0, 0 ;  /* 0x00000000ff0d7431 */ /* 0x000fc800000001ff */
[----:B0-----:R-:W-:Y:S05]  /*2d30*/  RET.REL.NODEC R12 `(_Z20lb_relaxation_kernelPfS_S_S_S_S_S_S_S_PKfS1_S1_S1_S1_S1_S1_S1_S1_PKtiif) ;  /* 0xffffffd00cb07950 */ /* 0x001fea0003c3ffff */
.L_x_50:
[----:B------:R-:W-:-:S00]  /*2d40*/  BRA `(.L_x_50) ;  /* 0xfffffffc00fc7947 */ /* 0x000fc0000383ffff */
[----:B------:R-:W-:-:S00]  /*2d50*/  NOP ;  /* 0x0000000000007918 */ /* 0x000fc00000000000 */
        /* <DEDUP_REMOVED lines=10> */
.L_x_80:


//--------------------- .text._Z20lb_bounceback_kernelPfS_S_S_S_S_S_S_S_PKfS1_S1_S1_S1_S1_S1_S1_S1_PKtii --------------------------
	.section	.text._Z20lb_bounceback_kernelPfS_S_S_S_S_S_S_S_PKfS1_S1_S1_S1_S1_S1_S1_S1_PKtii,"ax",@progbits
	.align	128
        .global         _Z20lb_bounceback_kernelPfS_S_S_S_S_S_S_S_PKfS1_S1_S1_S1_S1_S1_S1_S1_PKtii
        .type           _Z20lb_bounceback_kernelPfS_S_S_S_S_S_S_S_PKfS1_S1_S1_S1_S1_S1_S1_S1_PKtii,@function
        .size           _Z20lb_bounceback_kernelPfS_S_S_S_S_S_S_S_PKfS1_S1_S1_S1_S1_S1_S1_S1_PKtii,(.L_x_85 - _Z20lb_bounceback_kernelPfS_S_S_S_S_S_S_S_PKfS1_S1_S1_S1_S1_S1_S1_S1_PKtii)
        .other          _Z20lb_bounceback_kernelPfS_S_S_S_S_S_S_S_PKfS1_S1_S1_S1_S1_S1_S1_S1_PKtii,@"STO_CUDA_ENTRY STV_DEFAULT"
_Z20lb_bounceback_kernelPfS_S_S_S_S_S_S_S_PKfS1_S1_S1_S1_S1_S1_S1_S1_PKtii:
.text._Z20lb_bounceback_kernelPfS_S_S_S_S_S_S_S_PKfS1_S1_S1_S1_S1_S1_S1_S1_PKtii:
        /* <DEDUP_REMOVED lines=16> */
[----:B0-----:R-:W-:-:S06]  /*0100*/  IMAD.WIDE R2, R0, 0x2, R2 ;  /* 0x0000000200027825 */ /* 0x001fcc00078e0202 */
[----:B-1----:R-:W2:Y:S02]  /*0110*/  LDG.E.U16 R2, desc[UR4][R2.64] ;  /* 0x0000000402027981 */ /* 0x002ea4000c1e1500 */
[----:B--2---:R-:W-:-:S04]  /*0120*/  PRMT R4, R2, 0x9910, RZ ;  /* 0x0000991002047816 */ /* 0x004fc800000000ff */
[----:B------:R-:W-:-:S13]  /*0130*/  ISETP.NE.AND P0, PT, R4, 0x1, PT ;  /* 0x000000010400780c */ /* 0x000fda0003f05270 */
[----:B------:R-:W-:Y:S05]  /*0140*/  @P0 EXIT ;  /* 0x000000000000094d */ /* 0x000fea0003800000 */
[----:B------:R-:W0:Y:S08]  /*0150*/  LDC.64 R2, c[0x0][0x3e0] ;  /* 0x0000f800ff027b82 */ /* 0x000e300000000a00 */
[----:B------:R-:W1:Y:S08]  /*0160*/  LDC.64 R4, c[0x0][0x388] ;  /* 0x0000e200ff047b82 */ /* 0x000e700000000a00 */
[----:B------:R-:W2:Y:S01]  /*0170*/  LDC.64 R6, c[0x0][0x3e8] ;  /* 0x0000fa00ff067b82 */ /* 0x000ea20000000a00 */
[----:B0-----:R-:W-:-:S07]  /*0180*/  IMAD.WIDE R2, R0, 0x4, R2 ;  /* 0x0000000400027825 */ /* 0x001fce00078e0202 */
[----:B------:R-:W0:Y:S01]  /*0190*/  LDC.64 R8, c[0x0][0x390] ;  /* 0x0000e400ff087b82 */ /* 0x000e220000000a00 */
[----:B------:R3:W4:Y:S01]  /*01a0*/  LDG.E R15, desc[UR4][R2.64] ;  /* 0x00000004020f7981 */ /* 0x000722000c1e1900 */
[----:B-1----:R-:W-:-:S06]  /*01b0*/  IMAD.WIDE R4, R0, 0x4, R4 ;  /* 0x0000000400047825 */ /* 0x002fcc00078e0204 */
[----:B------:R-:W1:Y:S01]  /*01c0*/  LDC.64 R10, c[0x0][0x3d0] ;  /* 0x0000f400ff0a7b82 */ /* 0x000e620000000a00 */
[----:B--2---:R-:W-:-:S07]  /*01d0*/  IMAD.WIDE R6, R0, 0x4, R6 ;  /* 0x0000000400067825 */ /* 0x004fce00078e0206 */
[----:B---3--:R-:W2:Y:S08]  /*01e0*/  LDC.64 R2, c[0x0][0x398] ;  /* 0x0000e600ff027b82 */ /* 0x008eb00000000a00 */
[----:B------:R-:W3:Y:S01]  /*01f0*/  LDC.64 R12, c[0x0][0x3d8] ;  /* 0x0000f600ff0c7b82 */ /* 0x000ee20000000a00 */
[----:B----4-:R3:W-:Y:S04]  /*0200*/  STG.E desc[UR4][R4.64], R15 ;  /* 0x0000000f04007986 */ /* 0x0107e8000c101904 */
[----:B------:R4:W5:Y:S01]  /*0210*/  LDG.E R17, desc[UR4][R6.64] ;  /* 0x0000000406117981 */ /* 0x000962000c1e1900 */
[----:B0-----:R-:W-:-:S04]  /*0220*/  IMAD.WIDE R8, R0, 0x4, R8 ;  /* 0x0000000400087825 */ /* 0x001fc800078e0208 */
[----:B-1----:R-:W-:-:S04]  /*0230*/  IMAD.WIDE R10, R0, 0x4, R10 ;  /* 0x00000004000a7825 */ /* 0x002fc800078e020a */
[C---:B--2---:R-:W-:Y:S01]  /*0240*/  IMAD.WIDE R2, R0.reuse, 0x4, R2 ;  /* 0x0000000400027825 */ /* 0x044fe200078e0202 */
[----:B----4-:R-:W0:Y:S01]  /*0250*/  LDC.64 R6, c[0x0][0x3a0] ;  /* 0x0000e800ff067b82 */ /* 0x010e220000000a00 */
[----:B-----5:R1:W-:Y:S04]  /*0260*/  STG.E desc[UR4][R8.64], R17 ;  /* 0x0000001108007986 */ /* 0x0203e8000c101904 */
[----:B------:R2:W4:Y:S01]  /*0270*/  LDG.E R19, desc[UR4][R10.64] ;  /* 0x000000040a137981 */ /* 0x000522000c1e1900 */
[C---:B---3--:R-:W-:Y:S02]  /*0280*/  IMAD.WIDE R4, R0.reuse, 0x4, R12 ;  /* 0x0000000400047825 */ /* 0x048fe400078e020c */
[----:B------:R-:W1:Y:S02]  /*0290*/  LDC.64 R12, c[0x0][0x400] ;  /* 0x00010000ff0c7b82 */ /* 0x000e640000000a00 */
[----:B0-----:R-:W-:-:S06]  /*02a0*/  IMAD.WIDE R6, R0, 0x4, R6 ;  /* 0x0000000400067825 */ /* 0x001fcc00078e0206 */
[----:B--2---:R-:W0:Y:S01]  /*02b0*/  LDC.64 R10, c[0x0][0x3a8] ;  /* 0x0000ea00ff0a7b82 */ /* 0x004e220000000a00 */
[----:B----4-:R2:W-:Y:S04]  /*02c0*/  STG.E desc[UR4][R2.64], R19 ;  /* 0x0000001302007986 */ /* 0x0105e8000c101904 */
[----:B------:R3:W4:Y:S01]  /*02d0*/  LDG.E R15, desc[UR4][R4.64] ;  /* 0x00000004040f7981 */ /* 0x000722000c1e1900 */
[C---:B-1----:R-:W-:Y:S02]  /*02e0*/  IMAD.WIDE R8, R0.reuse, 0x4, R12 ;  /* 0x0000000400087825 */ /* 0x042fe400078e020c */
[----:B------:R-:W2:Y:S02]  /*02f0*/  LDC.64 R12, c[0x0][0x408] ;  /* 0x00010200ff0c7b82 */ /* 0x000ea40000000a00 */
[----:B0-----:R-:W-:-:S06]  /*0300*/  IMAD.WIDE R10, R0, 0x4, R10 ;  /* 0x00000004000a7825 */ /* 0x001fcc00078e020a */
[----:B---3--:R-:W0:Y:S01]  /*0310*/  LDC.64 R4, c[0x0][0x3b0] ;  /* 0x0000ec00ff047b82 */ /* 0x008e220000000a00 */
[----:B----4-:R1:W-:Y:S04]  /*0320*/  STG.E desc[UR4][R6.64], R15 ;  /* 0x0000000f06007986 */ /* 0x0103e8000c101904 */
[----:B------:R3:W4:Y:S01]  /*0330*/  LDG.E R17, desc[UR4][R8.64] ;  /* 0x0000000408117981 */ /* 0x000722000c1e1900 */
[C---:B--2---:R-:W-:Y:S02]  /*0340*/  IMAD.WIDE R2, R0.reuse, 0x4, R12 ;  /* 0x0000000400027825 */ /* 0x044fe400078e020c */
[----:B------:R-:W1:Y:S02]  /*0350*/  LDC.64 R12, c[0x0][0x3f0] ;  /* 0x0000fc00ff0c7b82 */ /* 0x000e640000000a00 */
[----:B0-----:R-:W-:-:S06]  /*0360*/  IMAD.WIDE R4, R0, 0x4, R4 ;  /* 0x0000000400047825 */ /* 0x001fcc00078e0204 */
[----:B---3--:R-:W0:Y:S01]  /*0370*/  LDC.64 R8, c[0x0][0x3b8] ;  /* 0x0000ee00ff087b82 */ /* 0x008e220000000a00 */
[----:B----4-:R2:W-:Y:S04]  /*0380*/  STG.E desc[UR4][R10.64], R17 ;  /* 0x000000110a007986 */ /* 0x0105e8000c101904 */
[----:B------:R3:W4:Y:S01]  /*0390*/  LDG.E R19, desc[UR4][R2.64] ;  /* 0x0000000402137981 */ /* 0x000722000c1e1900 */
[C---:B-1----:R-:W-:Y:S02]  /*03a0*/  IMAD.WIDE R6, R0.reuse, 0x4, R12 ;  /* 0x0000000400067825 */ /* 0x042fe400078e020c */
[----:B------:R-:W2:Y:S02]  /*03b0*/  LDC.64 R12, c[0x0][0x3f8] ;  /* 0x0000fe00ff0c7b82 */ /* 0x000ea40000000a00 */
[----:B0-----:R-:W-:-:S06]  /*03c0*/  IMAD.WIDE R8, R0, 0x4, R8 ;  /* 0x0000000400087825 */ /* 0x001fcc00078e0208 */
[----:B---3--:R-:W0:Y:S01]  /*03d0*/  LDC.64 R2, c[0x0][0x3c0] ;  /* 0x0000f000ff027b82 */ /* 0x008e220000000a00 */
[----:B----4-:R-:W-:Y:S04]  /*03e0*/  STG.E desc[UR4][R4.64], R19 ;  /* 0x0000001304007986 */ /* 0x010fe8000c101904 */
[----:B------:R-:W3:Y:S01]  /*03f0*/  LDG.E R7, desc[UR4][R6.64] ;  /* 0x0000000406077981 */ /* 0x000ee2000c1e1900 */
[----:B--2---:R-:W-:-:S03]  /*0400*/  IMAD.WIDE R10, R0, 0x4, R12 ;  /* 0x00000004000a7825 */ /* 0x004fc600078e020c */
[----:B---3--:R-:W-:Y:S04]  /*0410*/  STG.E desc[UR4][R8.64], R7 ;  /* 0x0000000708007986 */ /* 0x008fe8000c101904 */
[----:B------:R-:W2:Y:S01]  /*0420*/  LDG.E R11, desc[UR4][R10.64] ;  /* 0x000000040a0b7981 */ /* 0x000ea2000c1e1900 */
[----:B0-----:R-:W-:-:S05]  /*0430*/  IMAD.WIDE R2, R0, 0x4, R2 ;  /* 0x0000000400027825 */ /* 0x001fca00078e0202 */
[----:B--2---:R-:W-:Y:S01]  /*0440*/  STG.E desc[UR4][R2.64], R11 ;  /* 0x0000000b02007986 */ /* 0x004fe2000c101904 */
[----:B------:R-:W-:Y:S05]  /*0450*/  EXIT ;  /* 0x000000000000794d */ /* 0x000fea0003800000 */
.L_x_51:
        /* <DEDUP_REMOVED lines=10> */
.L_x_85:


//--------------------- .text._Z19lb_propagate_kernelPfS_S_S_S_S_S_S_S_S_S_S_S_S_S_S_S_S_ii --------------------------
	.section	.text._Z19lb_propagate_kernelPfS_S_S_S_S_S_S_S_S_S_S_S_S_S_S_S_S_ii,"ax",@progbits
	.align	128
        .global         _Z19lb_propagate_kernelPfS_S_S_S_S_S_S_S_S_S_S_S_S_S_S_S_S_ii
        .type           _Z19lb_propagate_kernelPfS_S_S_S_S_S_S_S_S_S_S_S_S_S_S_S_S_ii,@function
        .size           _Z19lb_propagate_kernelPfS_S_S_S_S_S_S_S_S_S_S_S_S_S_S_S_S_ii,(.L_x_86 - _Z19lb_propagate_kernelPfS_S_S_S_S_S_S_S_S_S_S_S_S_S_S_S_S_ii)
        .other          _Z19lb_propagate_kernelPfS_S_S_S_S_S_S_S_S_S_S_S_S_S_S_S_S_ii,@"STO_CUDA_ENTRY STV_DEFAULT"
_Z19lb_propagate_kernelPfS_S_S_S_S_S_S_S_S_S_S_S_S_S_S_S_S_ii:
.text._Z19lb_propagate_kernelPfS_S_S_S_S_S_S_S_S_S_S_S_S_S_S_S_S_ii:
[----:B------:R-:W-:Y:S01]  /*0000*/  LDC R1, c[0x0][0x37c] ;  /* 0x0000df00ff017b82 */ /* 0x000fe20000000800 */
[----:B------:R-:W0:Y:S07]  /*0010*/  S2R R5, SR_TID.Y ;  /* 0x0000000000057919 */ /* 0x000e2e0000002200 */
[----:B------:R-:W0:Y:S01]  /*0020*/  S2UR UR4, SR_CTAID.Y ;  /* 0x00000000000479c3 */ /* 0x000e220000002600 */
[----:B------:R-:W1:Y:S07]  /*0030*/  S2R R4, SR_TID.X ;  /* 0x0000000000047919 */ /* 0x000e6e0000002100 */
[----:B------:R-:W0:Y:S08]  /*0040*/  LDC R0, c[0x0][0x364] ;  /* 0x0000d900ff007b82 */ /* 0x000e300000000800 */
[----:B------:R-:W1:Y:S08]  /*0050*/  S2UR UR5, SR_CTAID.X ;  /* 0x00000000000579c3 */ /* 0x000e700000002500 */
[----:B------:R-:W1:Y:S08]  /*0060*/  LDC R7, c[0x0][0x360] ;  /* 0x0000d800ff077b82 */ /* 0x000e700000000800 */
[----:B------:R-:W2:Y:S01]  /*0070*/  LDC.64 R2, c[0x0][0x410] ;  /* 0x00010400ff027b82 */ /* 0x000ea20000000a00 */
[----:B0-----:R-:W-:-:S02]  /*0080*/  IMAD R0, R0, UR4, R5 ;  /* 0x0000000400007c24 */ /* 0x001fc4000f8e0205 */
[----:B-1----:R-:W-:-:S03]  /*0090*/  IMAD R7, R7, UR5, R4 ;  /* 0x0000000507077c24 */ /* 0x002fc6000f8e0204 */
[----:B--2---:R-:W-:-:S04]  /*00a0*/  ISETP.GE.AND P0, PT, R0, R3, PT ;  /* 0x000000030000720c */ /* 0x004fc80003f06270 */
[----:B------:R-:W-:-:S13]  /*00b0*/  ISETP.GE.OR P0, PT, R7, R2, P0 ;  /* 0x000000020700720c */ /* 0x000fda0000706670 */
[----:B------:R-:W-:Y:S05]  /*00c0*/  @P0 EXIT ;  /* 0x000000000000094d */ /* 0x000fea0003800000 */
[----:B------:R-:W0:Y:S01]  /*00d0*/  LDC.64 R4, c[0x0][0x380] ;  /* 0x0000e000ff047b82 */ /* 0x000e220000000a00 */
[----:B------:R-:W1:Y:S01]  /*00e0*/  LDCU.64 UR4, c[0x0][0x358] ;  /* 0x00006b00ff0477ac */ /* 0x000e620008000a00 */
[----:B------:R-:W-:-:S06]  /*00f0*/  IMAD R9, R0, R2, R7 ;  /* 0x0000000200097224 */ /* 0x000fcc00078e0207 */
[----:B------:R-:W2:Y:S08]  /*0100*/  LDC.64 R12, c[0x0][0x3c8] ;  /* 0x0000f200ff0c7b82 */ /* 0x000eb00000000a00 */
[----:B------:R-:W3:Y:S01]  /*0110*/  LDC.64 R10, c[0x0][0x388] ;  /* 0x0000e200ff0a7b82 */ /* 0x000ee20000000a00 */
[----:B0-----:R-:W-:Y:S01]  /*0120*/  IMAD.WIDE.U32 R4, R9, 0x4, R4 ;  /* 0x0000000409047825 */ /* 0x001fe200078e0004 */
[----:B------:R-:W-:-:S03]  /*0130*/  IABS R6, R2 ;  /* 0x0000000200067213 */ /* 0x000fc60000000000 */
[----:B------:R-:W-:Y:S01]  /*0140*/  HFMA2 R16, -RZ, RZ, 0, 0 ;  /* 0x00000000ff107431 */ /* 0x000fe200000001ff */
[----:B------:R-:W-:Y:S01]  /*0150*/  ISETP.NE.AND P1, PT, R2, RZ, PT ;  /* 0x000000ff0200720c */ /* 0x000fe20003f25270 */
[----:B------:R-:W-:Y:S01]  /*0160*/  I2F.U32.RP R18, R3 ;  /* 0x0000000300127306 */ /* 0x000fe20000209000 */
[----:B------:R-:W0:Y:S01]  /*0170*/  LDC.64 R22, c[0x0][0x3a8] ;  /* 0x0000ea00ff167b82 */ /* 0x000e220000000a00 */
[----:B-1----:R1:W4:Y:S01]  /*0180*/  LDG.E R5, desc[UR4][R4.64] ;  /* 0x0000000404057981 */ /* 0x002322000c1e1900 */
[----:B--2---:R-:W-:-:S04]  /*0190*/  IMAD.WIDE.U32 R12, R9, 0x4, R12 ;  /* 0x00000004090c7825 */ /* 0x004fc800078e000c */
[----:B---3--:R-:W-:Y:S01]  /*01a0*/  IMAD.WIDE.U32 R10, R9, 0x4, R10 ;  /* 0x00000004090a7825 */ /* 0x008fe200078e000a */
[----:B------:R-:W2:Y:S08]  /*01b0*/  I2F.RP R8, R6 ;  /* 0x0000000600087306 */ /* 0x000eb00000209400 */
[----:B--2---:R-:W2:Y:S02]  /*01c0*/  MUFU.RCP R8, R8 ;  /* 0x0000000800087308 */ /* 0x004ea40000001000 */
[----:B--2---:R-:W-:-:S06]  /*01d0*/  IADD3 R17, PT, PT, R8, 0xffffffe, RZ ;  /* 0x0ffffffe08117810 */ /* 0x004fcc0007ffe0ff */
[----:B------:R-:W2:Y:S01]  /*01e0*/  F2I.FTZ.U32.TRUNC.NTZ R17, R17 ;  /* 0x0000001100117305 */ /* 0x000ea2000021f000 */
[----:B-1----:R-:W-:Y:S02]  /*01f0*/  IADD3 R4, PT, PT, R7, 0x1, RZ ;  /* 0x0000000107047810 */ /* 0x002fe40007ffe0ff */
[----:B--2---:R-:W-:Y:S01]  /*0200*/  IADD3 R15, PT, PT, RZ, -R17, RZ ;  /* 0x80000011ff0f7210 */ /* 0x004fe20007ffe0ff */
[----:B----4-:R1:W-:Y:S04]  /*0210*/  STG.E desc[UR4][R12.64], R5 ;  /* 0x000000050c007986 */ /* 0x0103e8000c101904 */
[----:B------:R2:W3:Y:S01]  /*0220*/  LDG.E R10, desc[UR4][R10.64] ;  /* 0x000000040a0a7981 */ /* 0x0004e2000c1e1900 */
[----:B------:R-:W-:Y:S02]  /*0230*/  ISETP.GE.AND P2, PT, R4, RZ, PT ;  /* 0x000000ff0400720c */ /* 0x000fe40003f46270 */
[----:B------:R-:W-:Y:S01]  /*0240*/  LOP3.LUT R8, RZ, R2, RZ, 0x33, !PT ;  /* 0x00000002ff087212 */ /* 0x000fe200078e33ff */
[----:B-1----:R-:W-:Y:S01]  /*0250*/  IMAD R5, R15, R6, RZ ;  /* 0x000000060f057224 */ /* 0x002fe200078e02ff */
[----:B------:R-:W1:Y:S01]  /*0260*/  LDC.64 R12, c[0x0][0x3d0] ;  /* 0x0000f400ff0c7b82 */ /* 0x000e620000000a00 */
[----:B--2---:R-:W-:-:S02]  /*0270*/  IABS R11, R4 ;  /* 0x00000004000b7213 */ /* 0x004fc40000000000 */
[----:B------:R-:W-:-:S06]  /*0280*/  IMAD.HI.U32 R16, R17, R5, R16 ;  /* 0x0000000511107227 */ /* 0x000fcc00078e0010 */
[----:B------:R-:W-:-:S05]  /*0290*/  IMAD.HI.U32 R5, R16, R11, RZ ;  /* 0x0000000b10057227 */ /* 0x000fca00078e00ff */
[----:B------:R-:W-:-:S05]  /*02a0*/  IADD3 R5, PT, PT, -R5, RZ, RZ ;  /* 0x000000ff05057210 */ /* 0x000fca0007ffe1ff */
[C---:B------:R-:W-:Y:S02]  /*02b0*/  IMAD R11, R6.reuse, R5, R11 ;  /* 0x00000005060b7224 */ /* 0x040fe400078e020b */
[----:B------:R-:W2:Y:S03]  /*02c0*/  LDC.64 R4, c[0x0][0x390] ;  /* 0x0000e400ff047b82 */ /* 0x000ea60000000a00 */
[----:B------:R-:W-:-:S13]  /*02d0*/  ISETP.GT.U32.AND P0, PT, R6, R11, PT ;  /* 0x0000000b0600720c */ /* 0x000fda0003f04070 */
[----:B------:R-:W-:-:S04]  /*02e0*/  @!P0 IADD3 R11, PT, PT, R11, -R6, RZ ;  /* 0x800000060b0b8210 */ /* 0x000fc80007ffe0ff */
[----:B------:R-:W-:Y:S01]  /*02f0*/  ISETP.GT.U32.AND P0, PT, R6, R11, PT ;  /* 0x0000000b0600720c */ /* 0x000fe20003f04070 */
[----:B--2---:R-:W-:-:S12]  /*0300*/  IMAD.WIDE.U32 R4, R9, 0x4, R4 ;  /* 0x0000000409047825 */ /* 0x004fd800078e0004 */
[----:B------:R-:W-:-:S05]  /*0310*/  @!P0 IMAD.IADD R11, R11, 0x1, -R6 ;  /* 0x000000010b0b8824 */ /* 0x000fca00078e0a06 */
[----:B------:R-:W-:-:S04]  /*0320*/  @!P2 IADD3 R11, PT, PT, -R11, RZ, RZ ;  /* 0x000000ff0b0ba210 */ /* 0x000fc80007ffe1ff */
[----:B------:R-:W-:-:S05]  /*0330*/  SEL R11, R8, R11, !P1 ;  /* 0x0000000b080b7207 */ /* 0x000fca0004800000 */
[----:B------:R-:W-:-:S04]  /*0340*/  IMAD R15, R0, R2, R11 ;  /* 0x00000002000f7224 */ /* 0x000fc800078e020b */
[----:B-1----:R-:W-:Y:S01]  /*0350*/  IMAD.WIDE.U32 R12, R15, 0x4, R12 ;  /* 0x000000040f0c7825 */ /* 0x002fe200078e000c */
[----:B------:R-:W1:Y:S02]  /*0360*/  MUFU.RCP R18, R18 ;  /* 0x0000001200127308 */ /* 0x000e640000001000 */
[----:B-1----:R-:W-:Y:S02]  /*0370*/  IADD3 R15, PT, PT, R18, 0xffffffe, RZ ;  /* 0x0ffffffe120f7810 */ /* 0x002fe40007ffe0ff */
[----:B---3--:R1:W-:Y:S04]  /*0380*/  STG.E desc[UR4][R12.64], R10 ;  /* 0x0000000a0c007986 */ /* 0x0083e8000c101904 */
[----:B------:R2:W3:Y:S01]  /*0390*/  LDG.E R17, desc[UR4][R4.64] ;  /* 0x0000000404117981 */ /* 0x0004e2000c1e1900 */
[----:B------:R-:W4:Y:S01]  /*03a0*/  F2I.FTZ.U32.TRUNC.NTZ R15, R15 ;  /* 0x0000000f000f7305 */ /* 0x000f22000021f000 */
[----:B-1----:R-:W-:Y:S01]  /*03b0*/  VIADD R10, R0, 0x1 ;  /* 0x00000001000a7836 */ /* 0x002fe20000000000 */
[----:B------:R-:W1:Y:S01]  /*03c0*/  LDC.64 R12, c[0x0][0x3d8] ;  /* 0x0000f600ff0c7b82 */ /* 0x000e620000000a00 */
[----:B----4-:R-:W-:-:S05]  /*03d0*/  IADD3 R14, PT, PT, RZ, -R15, RZ ;  /* 0x8000000fff0e7210 */ /* 0x010fca0007ffe0ff */
[----:B------:R-:W-:Y:S01]  /*03e0*/  IMAD R19, R14, R3, RZ ;  /* 0x000000030e137224 */ /* 0x000fe200078e02ff */
[----:B------:R-:W-:-:S05]  /*03f0*/  MOV R14, RZ ;  /* 0x000000ff000e7202 */ /* 0x000fca0000000f00 */
[----:B------:R-:W-:-:S06]  /*0400*/  IMAD.HI.U32 R14, R15, R19, R14 ;  /* 0x000000130f0e7227 */ /* 0x000fcc00078e000e */
[----:B--2---:R-:W-:-:S05]  /*0410*/  IMAD.HI.U32 R4, R14, R10, RZ ;  /* 0x0000000a0e047227 */ /* 0x004fca00078e00ff */
[----:B------:R-:W-:-:S05]  /*0420*/  IADD3 R4, PT, PT, -R4, RZ, RZ ;  /* 0x000000ff04047210 */ /* 0x000fca0007ffe1ff */
[----:B------:R-:W-:Y:S01]  /*0430*/  IMAD R18, R3, R4, R10 ;  /* 0x0000000403127224 */ /* 0x000fe200078e020a */
[-C--:B------:R-:W-:Y:S01]  /*0440*/  LOP3.LUT R10, RZ, R3.reuse, RZ, 0x33, !PT ;  /* 0x00000003ff0a7212 */ /* 0x080fe200078e33ff */
[----:B------:R-:W2:Y:S03]  /*0450*/  LDC.64 R4, c[0x0][0x398] ;  /* 0x0000e600ff047b82 */ /* 0x000ea60000000a00 */
[----:B------:R-:W-:-:S13]  /*0460*/  ISETP.GE.U32.AND P0, PT, R18, R3, PT ;  /* 0x000000031200720c */ /* 0x000fda0003f06070 */
[-C--:B------:R-:W-:Y:S02]  /*0470*/  @P0 IADD3 R18, PT, PT, R18, -R3.reuse, RZ ;  /* 0x8000000312120210 */ /* 0x080fe40007ffe0ff */
[----:B------:R-:W-:Y:S02]  /*0480*/  ISETP.NE.U32.AND P0, PT, R3, RZ, PT ;  /* 0x000000ff0300720c */ /* 0x000fe40003f05070 */
[----:B------:R-:W-:Y:S01]  /*0490*/  ISETP.GE.U32.AND P2, PT, R18, R3, PT ;  /* 0x000000031200720c */ /* 0x000fe20003f46070 */
[----:B--2---:R-:W-:-:S12]  /*04a0*/  IMAD.WIDE.U32 R4, R9, 0x4, R4 ;  /* 0x0000000409047825 */ /* 0x004fd800078e0004 */
[----:B------:R-:W-:-:S04]  /*04b0*/  @P2 IADD3 R18, PT, PT, R18, -R3, RZ ;  /* 0x8000000312122210 */ /* 0x000fc80007ffe0ff */
[----:B------:R-:W-:-:S05]  /*04c0*/  SEL R15, R10, R18, !P0 ;  /* 0x000000120a0f7207 */ /* 0x000fca0004000000 */
[----:B------:R-:W-:-:S04]  /*04d0*/  IMAD R19, R15, R2, R7 ;  /* 0x000000020f137224 */ /* 0x000fc800078e0207 */
[----:B-1----:R-:W-:-:S05]  /*04e0*/  IMAD.WIDE.U32 R12, R19, 0x4, R12 ;  /* 0x00000004130c7825 */ /* 0x002fca00078e000c */
[----:B---3--:R1:W-:Y:S04]  /*04f0*/  STG.E desc[UR4][R12.64], R17 ;  /* 0x000000110c007986 */ /* 0x0083e8000c101904 */
[----:B------:R2:W3:Y:S01]  /*0500*/  LDG.E R18, desc[UR4][R4.64] ;  /* 0x0000000404127981 */ /* 0x0004e2000c1e1900 */
[----:B------:R-:W-:-:S04]  /*0510*/  IADD3 R19, PT, PT, R7, -0x1, R2 ;  /* 0xffffffff07137810 */ /* 0x000fc80007ffe002 */
[----:B------:R-:W-:Y:S02]  /*0520*/  IABS R21, R19 ;  /* 0x0000001300157213 */ /* 0x000fe40000000000 */
[----:B------:R-:W-:-:S03]  /*0530*/  ISETP.GE.AND P3, PT, R19, RZ, PT ;  /* 0x000000ff1300720c */ /* 0x000fc60003f66270 */
[----:B------:R-:W-:Y:S01]  /*0540*/  IMAD.HI.U32 R16, R16, R21, RZ ;  /* 0x0000001510107227 */ /* 0x000fe200078e00ff */
[----:B--2---:R-:W2:Y:S04]  /*0550*/  LDC.64 R4, c[0x0][0x3a0] ;  /* 0x0000e800ff047b82 */ /* 0x004ea80000000a00 */
[----:B------:R-:W-:-:S05]  /*0560*/  IADD3 R16, PT, PT, -R16, RZ, RZ ;  /* 0x000000ff10107210 */ /* 0x000fca0007ffe1ff */
[C---:B------:R-:W-:Y:S02]  /*0570*/  IMAD R21, R6.reuse, R16, R21 ;  /* 0x0000001006157224 */ /* 0x040fe400078e0215 */
[----:B-1----:R-:W1:Y:S03]  /*0580*/  LDC.64 R16, c[0x0][0x3e0] ;  /* 0x0000f800ff107b82 */ /* 0x002e660000000a00 */
[----:B------:R-:W-:Y:S01]  /*0590*/  ISETP.GT.U32.AND P2, PT, R6, R21, PT ;  /* 0x000000150600720c */ /* 0x000fe20003f44070 */
[----:B--2---:R-:W-:-:S12]  /*05a0*/  IMAD.WIDE.U32 R4, R9, 0x4, R4 ;  /* 0x0000000409047825 */ /* 0x004fd800078e0004 */
[----:B------:R-:W-:-:S05]  /*05b0*/  @!P2 IMAD.IADD R21, R21, 0x1, -R6 ;  /* 0x000000011515a824 */ /* 0x000fca00078e0a06 */
[----:B------:R-:W-:-:S13]  /*05c0*/  ISETP.GT.U32.AND P2, PT, R6, R21, PT ;  /* 0x000000150600720c */ /* 0x000fda0003f44070 */
[----:B------:R-:W-:-:S04]  /*05d0*/  @!P2 IADD3 R21, PT, PT, R21, -R6, RZ ;  /* 0x800000061515a210 */ /* 0x000fc80007ffe0ff */
[----:B------:R-:W-:-:S04]  /*05e0*/  @!P3 IADD3 R21, PT, PT, -R21, RZ, RZ ;  /* 0x000000ff1515b210 */ /* 0x000fc80007ffe1ff */
[----:B------:R-:W-:Y:S02]  /*05f0*/  SEL R13, R8, R21, !P1 ;  /* 0x00000015080d7207 */ /* 0x000fe40004800000 */
[----:B------:R-:W2:Y:S03]  /*0600*/  LDC.64 R20, c[0x0][0x3e8] ;  /* 0x0000fa00ff147b82 */ /* 0x000ea60000000a00 */
[----:B------:R-:W-:-:S04]  /*0610*/  IMAD R19, R0, R2, R13 ;  /* 0x0000000200137224 */ /* 0x000fc800078e020d */
[----:B-1----:R-:W-:-:S05]  /*0620*/  IMAD.WIDE.U32 R16, R19, 0x4, R16 ;  /* 0x0000000413107825 */ /* 0x002fca00078e0010 */
[----:B---3--:R1:W-:Y:S04]  /*0630*/  STG.E desc[UR4][R16.64], R18 ;  /* 0x0000001210007986 */ /* 0x0083e8000c101904 */
[----:B------:R3:W4:Y:S01]  /*0640*/  LDG.E R25, desc[UR4][R4.64] ;  /* 0x0000000404197981 */ /* 0x000722000c1e1900 */
[----:B------:R-:W-:-:S05]  /*0650*/  IADD3 R0, PT, PT, R0, -0x1, R3 ;  /* 0xffffffff00007810 */ /* 0x000fca0007ffe003 */
[----:B------:R-:W-:Y:S01]  /*0660*/  IMAD.HI.U32 R14, R14, R0, RZ ;  /* 0x000000000e0e7227 */ /* 0x000fe200078e00ff */
[----:B-1----:R-:W1:Y:S04]  /*0670*/  LDC.64 R16, c[0x0][0x3f0] ;  /* 0x0000fc00ff107b82 */ /* 0x002e680000000a00 */
[----:B------:R-:W-:-:S05]  /*0680*/  IADD3 R14, PT, PT, -R14, RZ, RZ ;  /* 0x000000ff0e0e7210 */ /* 0x000fca0007ffe1ff */
[----:B------:R-:W-:Y:S01]  /*0690*/  IMAD R0, R3, R14, R0 ;  /* 0x0000000e03007224 */ /* 0x000fe200078e0200 */
[----:B------:R-:W5:Y:S04]  /*06a0*/  LDC.64 R18, c[0x0][0x3b0] ;  /* 0x0000ec00ff127b82 */ /* 0x000f680000000a00 */
[----:B------:R-:W-:-:S13]  /*06b0*/  ISETP.GE.U32.AND P1, PT, R0, R3, PT ;  /* 0x000000030000720c */ /* 0x000fda0003f26070 */
[----:B------:R-:W-:-:S04]  /*06c0*/  @P1 IADD3 R0, PT, PT, R0, -R3, RZ ;  /* 0x8000000300001210 */ /* 0x000fc80007ffe0ff */
[----:B------:R-:W-:-:S13]  /*06d0*/  ISETP.GE.U32.AND P1, PT, R0, R3, PT ;  /* 0x000000030000720c */ /* 0x000fda0003f26070 */
[----:B------:R-:W-:-:S04]  /*06e0*/  @P1 IADD3 R0, PT, PT, R0, -R3, RZ ;  /* 0x8000000300001210 */ /* 0x000fc80007ffe0ff */
[----:B------:R-:W-:-:S05]  /*06f0*/  SEL R10, R10, R0, !P0 ;  /* 0x000000000a0a7207 */ /* 0x000fca0004000000 */
[----:B---3--:R-:W-:Y:S02]  /*0700*/  IMAD R5, R10, R2, R7 ;  /* 0x000000020a057224 */ /* 0x008fe400078e0207 */
[----:B0-----:R-:W-:Y:S02]  /*0710*/  IMAD.WIDE.U32 R6, R9, 0x4, R22 ;  /* 0x0000000409067825 */ /* 0x001fe400078e0016 */
[----:B------:R-:W0:Y:S02]  /*0720*/  LDC.64 R22, c[0x0][0x3b8] ;  /* 0x0000ee00ff167b82 */ /* 0x000e240000000a00 */
[----:B--2---:R-:W-:-:S05]  /*0730*/  IMAD.WIDE.U32 R4, R5, 0x4, R20 ;  /* 0x0000000405047825 */ /* 0x004fca00078e0014 */
[----:B----4-:R2:W-:Y:S04]  /*0740*/  STG.E desc[UR4][R4.64], R25 ;  /* 0x0000001904007986 */ /* 0x0105e8000c101904 */
[----:B------:R-:W3:Y:S01]  /*0750*/  LDG.E R3, desc[UR4][R6.64] ;  /* 0x0000000406037981 */ /* 0x000ee2000c1e1900 */
[----:B------:R-:W-:Y:S02]  /*0760*/  IMAD R21, R15, R2, R11 ;  /* 0x000000020f157224 */ /* 0x000fe400078e020b */
[----:B-----5:R-:W-:-:S04]  /*0770*/  IMAD.WIDE.U32 R18, R9, 0x4, R18 ;  /* 0x0000000409127825 */ /* 0x020fc800078e0012 */
[----:B-1----:R-:W-:Y:S02]  /*0780*/  IMAD.WIDE.U32 R16, R21, 0x4, R16 ;  /* 0x0000000415107825 */ /* 0x002fe400078e0010 */
[----:B------:R-:W1:Y:S03]  /*0790*/  LDC.64 R20, c[0x0][0x3f8] ;  /* 0x0000fe00ff147b82 */ /* 0x000e660000000a00 */
[----:B---3--:R3:W-:Y:S04]  /*07a0*/  STG.E desc[UR4][R16.64], R3 ;  /* 0x0000000310007986 */ /* 0x0087e8000c101904 */
[----:B------:R-:W4:Y:S01]  /*07b0*/  LDG.E R19, desc[UR4][R18.64] ;  /* 0x0000000412137981 */ /* 0x000f22000c1e1900 */
[----:B--2---:R-:W-:-:S02]  /*07c0*/  IMAD R5, R15, R2, R13 ;  /* 0x000000020f057224 */ /* 0x004fc400078e020d */
[----:B0-----:R-:W-:Y:S01]  /*07d0*/  IMAD.WIDE.U32 R6, R9, 0x4, R22 ;  /* 0x0000000409067825 */ /* 0x001fe200078e0016 */
[----:B------:R-:W0:Y:S03]  /*07e0*/  LDC.64 R14, c[0x0][0x400] ;  /* 0x00010000ff0e7b82 */ /* 0x000e260000000a00 */
[----:B-1----:R-:W-:-:S05]  /*07f0*/  IMAD.WIDE.U32 R4, R5, 0x4, R20 ;  /* 0x0000000405047825 */ /* 0x002fca00078e0014 */
[----:B------:R-:W1:Y:S01]  /*0800*/  LDC.64 R20, c[0x0][0x3c0] ;  /* 0x0000f000ff147b82 */ /* 0x000e620000000a00 */
[----:B----4-:R-:W-:Y:S04]  /*0810*/  STG.E desc[UR4][R4.64], R19 ;  /* 0x0000001304007986 */ /* 0x010fe8000c101904 */
[----:B------:R-:W2:Y:S01]  /*0820*/  LDG.E R7, desc[UR4][R6.64] ;  /* 0x0000000406077981 */ /* 0x000ea2000c1e1900 */
[----:B------:R-:W-:Y:S02]  /*0830*/  IMAD R13, R10, R2, R13 ;  /* 0x000000020a0d7224 */ /* 0x000fe400078e020d */
[----:B-1----:R-:W-:-:S04]  /*0840*/  IMAD.WIDE.U32 R8, R9, 0x4, R20 ;  /* 0x0000000409087825 */ /* 0x002fc800078e0014 */
[----:B0-----:R-:W-:Y:S02]  /*0850*/  IMAD.WIDE.U32 R12, R13, 0x4, R14 ;  /* 0x000000040d0c7825 */ /* 0x001fe400078e000e */
[----:B------:R-:W0:Y:S03]  /*0860*/  LDC.64 R14, c[0x0][0x408] ;  /* 0x00010200ff0e7b82 */ /* 0x000e260000000a00 */
[----:B--2---:R-:W-:Y:S04]  /*0870*/  STG.E desc[UR4][R12.64], R7 ;  /* 0x000000070c007986 */ /* 0x004fe8000c101904 */
[----:B------:R-:W2:Y:S01]  /*0880*/  LDG.E R9, desc[UR4][R8.64] ;  /* 0x0000000408097981 */ /* 0x000ea2000c1e1900 */
[----:B---3--:R-:W-:-:S04]  /*0890*/  IMAD R3, R10, R2, R11 ;  /* 0x000000020a037224 */ /* 0x008fc800078e020b */
[----:B0-----:R-:W-:-:S05]  /*08a0*/  IMAD.WIDE.U32 R2, R3, 0x4, R14 ;  /* 0x0000000403027825 */ /* 0x001fca00078e000e */
[----:B--2---:R-:W-:Y:S01]  /*08b0*/  STG.E desc[UR4][R2.64], R9 ;  /* 0x0000000902007986 */ /* 0x004fe2000c101904 */
[----:B------:R-:W-:Y:S05]  /*08c0*/  EXIT ;  /* 0x000000000000794d */ /* 0x000fea0003800000 */
.L_x_52:
        /* <DEDUP_REMOVED lines=11> */
.L_x_86:


//--------------------- .text._Z22lb_redistribute_kernelPfS_S_S_S_S_S_S_S_PKtffii --------------------------
	.section	.text._Z22lb_redistribute_kernelPfS_S_S_S_S_S_S_S_PKtffii,"ax",@progbits
	.align	128
        .global         _Z22lb_redistribute_kernelPfS_S_S_S_S_S_S_S_PKtffii
        .type           _Z22lb_redistribute_kernelPfS_S_S_S_S_S_S_S_PKtffii,@function
        .size           _Z22lb_redistribute_kernelPfS_S_S_S_S_S_S_S_PKtffii,(.L_x_81 - _Z22lb_redistribute_kernelPfS_S_S_S_S_S_S_S_PKtffii)
        .other          _Z22lb_redistribute_kernelPfS_S_S_S_S_S_S_S_PKtffii,@"STO_CUDA_ENTRY STV_DEFAULT"
_Z22lb_redistribute_kernelPfS_S_S_S_S_S_S_S_PKtffii:
.text._Z22lb_redistribute_kernelPfS_S_S_S_S_S_S_S_PKtffii:
[----:B------:R-:W-:Y:S08]  /*0000*/  LDC R1, c[0x0][0x37c] ;  /* 0x0000df00ff017b82 */ /* 0x000ff00000000800 */
[----:B------:R-:W0:Y:S01]  /*0010*/  LDC.64 R4, c[0x0][0x3d0] ;  /* 0x0000f400ff047b82 */ /* 0x000e220000000a00 */
[----:B------:R-:W-:Y:S02]  /*0020*/  IMAD.MOV.U32 R3, RZ, RZ, 0x3de38e39 ;  /* 0x3de38e39ff037424 */ /* 0x000fe400078e00ff */
[----:B------:R-:W-:-:S04]  /*0030*/  IMAD.MOV.U32 R2, RZ, RZ, 0x41100000 ;  /* 0x41100000ff027424 */ /* 0x000fc800078e00ff */
[----:B------:R-:W-:-:S04]  /*0040*/  FFMA R2, R3, -R2, 1 ;  /* 0x3f80000003027423 */ /* 0x000fc80000000802 */
[----:B------:R-:W-:Y:S01]  /*0050*/  FFMA R3, R2, R3, 0.11111111193895339966 ;  /* 0x3de38e3902037423 */ /* 0x000fe20000000003 */
[----:B0-----:R-:W-:-:S04]  /*0060*/  FMUL R0, R4, R5 ;  /* 0x0000000504007220 */ /* 0x001fc80000400000 */
[----:B------:R-:W0:Y:S01]  /*0070*/  FCHK P0, R0, 9 ;  /* 0x4110000000007902 */ /* 0x000e220000000000 */
[----:B------:R-:W-:-:S04]  /*0080*/  FFMA R4, R0, R3, RZ ;  /* 0x0000000300047223 */ /* 0x000fc800000000ff */
[----:B------:R-:W-:-:S04]  /*0090*/  FFMA R2, R4, -9, R0 ;  /* 0xc110000004027823 */ /* 0x000fc80000000000 */
[----:B------:R-:W-:Y:S01]  /*00a0*/  FFMA R4, R3, R2, R4 ;  /* 0x0000000203047223 */ /* 0x000fe20000000004 */
[----:B0-----:R-:W-:Y:S06]  /*00b0*/  @!P0 BRA `(.L_x_53) ;  /* 0x0000000000108947 */ /* 0x001fec0003800000 */
[----:B------:R-:W-:Y:S01]  /*00c0*/  IMAD.MOV.U32 R3, RZ, RZ, 0x41100000 ;  /* 0x41100000ff037424 */ /* 0x000fe200078e00ff */
[----:B------:R-:W-:-:S07]  /*00d0*/  MOV R6, 0xf0 ;  /* 0x000000f000067802 */ /* 0x000fce0000000f00 */
[----:B------:R-:W-:Y:S05]  /*00e0*/  CALL.REL.NOINC `($__internal_2_$__cuda_sm3x_div_rn_noftz_f32_slowpath) ;  /* 0x0000000400107944 */ /* 0x000fea0003c00000 */
[----:B------:R-:W-:-:S07]  /*00f0*/  IMAD.MOV.U32 R4, RZ, RZ, R2 ;  /* 0x000000ffff047224 */ /* 0x000fce00078e0002 */
.L_x_53:
[----:B------:R-:W-:Y:S02]  /*0100*/  HFMA2 R3, -RZ, RZ, 1.2216796875, -0.0003798007965087890625 ;  /* 0x3ce38e39ff037431 */ /* 0x000fe400000001ff */
[----:B------:R-:W-:Y:S01]  /*0110*/  IMAD.MOV.U32 R2, RZ, RZ, 0x42100000 ;  /* 0x42100000ff027424 */ /* 0x000fe200078e00ff */
[----:B------:R-:W0:Y:S03]  /*0120*/  FCHK P0, R0, 36 ;  /* 0x4210000000007902 */ /* 0x000e260000000000 */
[----:B------:R-:W-:-:S04]  /*0130*/  FFMA R2, R3, -R2, 1 ;  /* 0x3f80000003027423 */ /* 0x000fc80000000802 */
[----:B------:R-:W-:-:S04]  /*0140*/  FFMA R3, R2, R3, 0.027777777984738349915 ;  /* 0x3ce38e3902037423 */ /* 0x000fc80000000003 */
[----:B------:R-:W-:-:S04]  /*0150*/  FFMA R2, R0, R3, RZ ;  /* 0x0000000300027223 */ /* 0x000fc800000000ff */
[----:B------:R-:W-:-:S04]  /*0160*/  FFMA R5, R2, -36, R0 ;  /* 0xc210000002057823 */ /* 0x000fc80000000000 */
[----:B------:R-:W-:Y:S01]  /*0170*/  FFMA R2, R3, R5, R2 ;  /* 0x0000000503027223 */ /* 0x000fe20000000002 */
[----:B0-----:R-:W-:Y:S06]  /*0180*/  @!P0 BRA `(.L_x_54) ;  /* 0x00000000000c8947 */ /* 0x001fec0003800000 */
[----:B------:R-:W-:Y:S01]  /*0190*/  IMAD.MOV.U32 R3, RZ, RZ, 0x42100000 ;  /* 0x42100000ff037424 */ /* 0x000fe200078e00ff */
[----:B------:R-:W-:-:S07]  /*01a0*/  MOV R6, 0x1c0 ;  /* 0x000001c000067802 */ /* 0x000fce0000000f00 */
[----:B------:R-:W-:Y:S05]  /*01b0*/  CALL.REL.NOINC `($__internal_2_$__cuda_sm3x_div_rn_noftz_f32_slowpath) ;  /* 0x0000000000dc7944 */ /* 0x000fea0003c00000 */
.L_x_54:
[----:B------:R-:W0:Y:S01]  /*01c0*/  S2R R3, SR_TID.X ;  /* 0x0000000000037919 */ /* 0x000e220000002100 */
[----:B------:R-:W0:Y:S01]  /*01d0*/  S2UR UR4, SR_CTAID.X ;  /* 0x00000000000479c3 */ /* 0x000e220000002500 */
[----:B------:R-:W1:Y:S07]  /*01e0*/  LDCU UR5, c[0x0][0x3dc] ;  /* 0x00007b80ff0577ac */ /* 0x000e6e0008000800 */
[----:B------:R-:W0:Y:S02]  /*01f0*/  LDC R0, c[0x0][0x360] ;  /* 0x0000d800ff007b82 */ /* 0x000e240000000800 */
[----:B0-----:R-:W-:-:S05]  /*0200*/  IMAD R0, R0, UR4, R3 ;  /* 0x0000000400007c24 */ /* 0x001fca000f8e0203 */
[----:B-1----:R-:W-:-:S13]  /*0210*/  ISETP.GE.AND P0, PT, R0, UR5, PT ;  /* 0x0000000500007c0c */ /* 0x002fda000bf06270 */
[----:B------:R-:W-:Y:S05]  /*0220*/  @P0 EXIT ;  /* 0x000000000000094d */ /* 0x000fea0003800000 */
[----:B------:R-:W0:Y:S01]  /*0230*/  LDC.64 R6, c[0x0][0x3c8] ;  /* 0x0000f200ff067b82 */ /* 0x000e220000000a00 */
[----:B------:R-:W1:Y:S01]  /*0240*/  LDCU UR6, c[0x0][0x3d8] ;  /* 0x00007b00ff0677ac */ /* 0x000e620008000800 */
[----:B------:R-:W2:Y:S01]  /*0250*/  LDCU.64 UR4, c[0x0][0x358] ;  /* 0x00006b00ff0477ac */ /* 0x000ea20008000a00 */
[----:B-1----:R-:W-:-:S04]  /*0260*/  IMAD R0, R0, UR6, RZ ;  /* 0x0000000600007c24 */ /* 0x002fc8000f8e02ff */
[----:B0-----:R-:W-:-:S06]  /*0270*/  IMAD.WIDE R6, R0, 0x2, R6 ;  /* 0x0000000200067825 */ /* 0x001fcc00078e0206 */
[----:B--2---:R-:W2:Y:S02]  /*0280*/  LDG.E.U16 R6, desc[UR4][R6.64] ;  /* 0x0000000406067981 */ /* 0x004ea4000c1e1500 */
[----:B--2---:R-:W-:-:S13]  /*0290*/  ISETP.NE.AND P0, PT, R6, RZ, PT ;  /* 0x000000ff0600720c */ /* 0x004fda0003f05270 */
[----:B------:R-:W-:Y:S05]  /*02a0*/  @P0 EXIT ;  /* 0x000000000000094d */ /* 0x000fea0003800000 */
[----:B------:R-:W0:Y:S02]  /*02b0*/  LDC.64 R6, c[0x0][0x398] ;  /* 0x0000e600ff067b82 */ /* 0x000e240000000a00 */
[----:B0-----:R-:W-:-:S05]  /*02c0*/  IMAD.WIDE R6, R0, 0x4, R6 ;  /* 0x0000000400067825 */ /* 0x001fca00078e0206 */
[----:B------:R-:W2:Y:S02]  /*02d0*/  LDG.E R3, desc[UR4][R6.64] ;  /* 0x0000000406037981 */ /* 0x000ea4000c1e1900 */
[----:B--2---:R-:W-:-:S13]  /*02e0*/  FSETP.GT.AND P0, PT, R3, R4, PT ;  /* 0x000000040300720b */ /* 0x004fda0003f04000 */
[----:B------:R-:W-:Y:S05]  /*02f0*/  @!P0 EXIT ;  /* 0x000000000000894d */ /* 0x000fea0003800000 */
        /* <DEDUP_REMOVED lines=10> */
[----:B------:R-:W0:Y:S08]  /*03a0*/  LDC.64 R12, c[0x0][0x388] ;  /* 0x0000e200ff0c7b82 */ /* 0x000e300000000a00 */
[----:B------:R-:W1:Y:S01]  /*03b0*/  LDC.64 R14, c[0x0][0x3a8] ;  /* 0x0000ea00ff0e7b82 */ /* 0x000e620000000a00 */
[----:B0-----:R-:W-:-:S05]  /*03c0*/  IMAD.WIDE R12, R0, 0x4, R12 ;  /* 0x00000004000c7825 */ /* 0x001fca00078e020c */
[----:B------:R-:W2:Y:S02]  /*03d0*/  LDG.E R3, desc[UR4][R12.64] ;  /* 0x000000040c037981 */ /* 0x000ea4000c1e1900 */
[----:B--2---:R-:W-:-:S05]  /*03e0*/  FADD R3, R3, R4 ;  /* 0x0000000403037221 */ /* 0x004fca0000000000 */
[----:B------:R0:W-:Y:S04]  /*03f0*/  STG.E desc[UR4][R12.64], R3 ;  /* 0x000000030c007986 */ /* 0x0001e8000c101904 */
[----:B------:R-:W2:Y:S01]  /*0400*/  LDG.E R5, desc[UR4][R6.64] ;  /* 0x0000000406057981 */ /* 0x000ea2000c1e1900 */
[----:B0-----:R-:W0:Y:S01]  /*0410*/  LDC.64 R12, c[0x0][0x3c0] ;  /* 0x0000f000ff0c7b82 */ /* 0x001e220000000a00 */
[----:B--2---:R-:W-:Y:S01]  /*0420*/  FADD R17, R5, -R4 ;  /* 0x8000000405117221 */ /* 0x004fe20000000000 */
[----:B-1----:R-:W-:-:S04]  /*0430*/  IMAD.WIDE R4, R0, 0x4, R14 ;  /* 0x0000000400047825 */ /* 0x002fc800078e020e */
[----:B------:R1:W-:Y:S04]  /*0440*/  STG.E desc[UR4][R6.64], R17 ;  /* 0x0000001106007986 */ /* 0x0003e8000c101904 */
[----:B------:R-:W2:Y:S02]  /*0450*/  LDG.E R15, desc[UR4][R4.64] ;  /* 0x00000004040f7981 */ /* 0x000ea4000c1e1900 */
[----:B--2---:R-:W-:-:S05]  /*0460*/  FADD R15, R15, R2 ;  /* 0x000000020f0f7221 */ /* 0x004fca0000000000 */
[----:B------:R-:W-:Y:S04]  /*0470*/  STG.E desc[UR4][R4.64], R15 ;  /* 0x0000000f04007986 */ /* 0x000fe8000c101904 */
[----:B------:R-:W2:Y:S02]  /*0480*/  LDG.E R19, desc[UR4][R10.64] ;  /* 0x000000040a137981 */ /* 0x000ea4000c1e1900 */
[----:B--2---:R-:W-:-:S05]  /*0490*/  FADD R19, R19, -R2 ;  /* 0x8000000213137221 */ /* 0x004fca0000000000 */
[----:B------:R-:W-:Y:S04]  /*04a0*/  STG.E desc[UR4][R10.64], R19 ;  /* 0x000000130a007986 */ /* 0x000fe8000c101904 */
[----:B------:R-:W2:Y:S01]  /*04b0*/  LDG.E R3, desc[UR4][R8.64] ;  /* 0x0000000408037981 */ /* 0x000ea2000c1e1900 */
[----:B0-----:R-:W-:-:S04]  /*04c0*/  IMAD.WIDE R12, R0, 0x4, R12 ;  /* 0x00000004000c7825 */ /* 0x001fc800078e020c */
[----:B--2---:R-:W-:-:S05]  /*04d0*/  FADD R3, R3, -R2 ;  /* 0x8000000203037221 */ /* 0x004fca0000000000 */
[----:B------:R-:W-:Y:S04]  /*04e0*/  STG.E desc[UR4][R8.64], R3 ;  /* 0x0000000308007986 */ /* 0x000fe8000c101904 */
[----:B-1----:R-:W2:Y:S02]  /*04f0*/  LDG.E R7, desc[UR4][R12.64] ;  /* 0x000000040c077981 */ /* 0x002ea4000c1e1900 */
[----:B--2---:R-:W-:-:S05]  /*0500*/  FADD R7, R7, R2 ;  /* 0x0000000207077221 */ /* 0x004fca0000000000 */
[----:B------:R-:W-:Y:S01]  /*0510*/  STG.E desc[UR4][R12.64], R7 ;  /* 0x000000070c007986 */ /* 0x000fe2000c101904 */
[----:B------:R-:W-:Y:S05]  /*0520*/  EXIT ;  /* 0x000000000000794d */ /* 0x000fea0003800000 */
        .weak           $__internal_2_$__cuda_sm3x_div_rn_noftz_f32_slowpath
        .type           $__internal_2_$__cuda_sm3x_div_rn_noftz_f32_slowpath,@function
        .size           $__internal_2_$__cuda_sm3x_div_rn_noftz_f32_slowpath,(.L_x_81 - $__internal_2_$__cuda_sm3x_div_rn_noftz_f32_slowpath)
$__internal_2_$__cuda_sm3x_div_rn_noftz_f32_slowpath:
[----:B------:R-:W-:Y:S02]  /*0530*/  SHF.R.U32.HI R5, RZ, 0x17, R3 ;  /* 0x00000017ff057819 */ /* 0x000fe40000011603 */
[--C-:B------:R-:W-:Y:S02]  /*0540*/  SHF.R.U32.HI R2, RZ, 0x17, R0.reuse ;  /* 0x00000017ff027819 */ /* 0x100fe40000011600 */
[----:B------:R-:W-:Y:S02]  /*0550*/  LOP3.LUT R12, R5, 0xff, RZ, 0xc0, !PT ;  /* 0x000000ff050c7812 */ /* 0x000fe400078ec0ff */
[----:B------:R-:W-:Y:S01]  /*0560*/  LOP3.LUT R10, R2, 0xff, RZ, 0xc0, !PT ;  /* 0x000000ff020a7812 */ /* 0x000fe200078ec0ff */
[----:B------:R-:W-:Y:S02]  /*0570*/  IMAD.MOV.U32 R2, RZ, RZ, R0 ;  /* 0x000000ffff027224 */ /* 0x000fe400078e0000 */
[----:B------:R-:W-:Y:S01]  /*0580*/  VIADD R8, R12, 0xffffffff ;  /* 0xffffffff0c087836 */ /* 0x000fe20000000000 */
[----:B------:R-:W-:-:S04]  /*0590*/  IADD3 R7, PT, PT, R10, -0x1, RZ ;  /* 0xffffffff0a077810 */ /* 0x000fc80007ffe0ff */
        /* <DEDUP_REMOVED lines=22> */
[----:B------:R-:W-:Y:S01]  /*0700*/  @P0 IMAD.MOV.U32 R5, RZ, RZ, RZ ;  /* 0x000000ffff050224 */ /* 0x000fe200078e00ff */
[----:B------:R-:W-:Y:S01]  /*0710*/  @!P0 MOV R5, 0xffffffc0 ;  /* 0xffffffc000058802 */ /* 0x000fe20000000f00 */
[----:B------:R-:W-:Y:S01]  /*0720*/  @!P0 FFMA R2, R0, 1.84467440737095516160e+19, RZ ;  /* 0x5f80000000028823 */ /* 0x000fe200000000ff */
[----:B------:R-:W-:-:S03]  /*0730*/  @!P1 FFMA R3, R3, 1.84467440737095516160e+19, RZ ;  /* 0x5f80000003039823 */ /* 0x000fc600000000ff */
[----:B------:R-:W-:-:S07]  /*0740*/  @!P1 VIADD R5, R5, 0x40 ;  /* 0x0000004005059836 */ /* 0x000fce0000000000 */
.L_x_55:
[----:B------:R-:W-:-:S05]  /*0750*/  LEA R8, R12, 0xc0800000, 0x17 ;  /* 0xc08000000c087811 */ /* 0x000fca00078eb8ff */
[----:B------:R-:W-:Y:S02]  /*0760*/  IMAD.IADD R8, R3, 0x1, -R8 ;  /* 0x0000000103087824 */ /* 0x000fe400078e0a08 */
[----:B------:R-:W-:Y:S02]  /*0770*/  VIADD R3, R10, 0xffffff81 ;  /* 0xffffff810a037836 */ /* 0x000fe40000000000 */
[----:B------:R0:W1:Y:S01]  /*0780*/  MUFU.RCP R7, R8 ;  /* 0x0000000800077308 */ /* 0x0000620000001000 */
[----:B------:R-:W-:Y:S01]  /*0790*/  FADD.FTZ R9, -R8, -RZ ;  /* 0x800000ff08097221 */ /* 0x000fe20000010100 */
[C---:B------:R-:W-:Y:S01]  /*07a0*/  IMAD R2, R3.reuse, -0x800000, R2 ;  /* 0xff80000003027824 */ /* 0x040fe200078e0202 */
[----:B0-----:R-:W-:-:S04]  /*07b0*/  IADD3 R8, PT, PT, R3, 0x7f, -R12 ;  /* 0x0000007f03087810 */ /* 0x001fc80007ffe80c */
[----:B------:R-:W-:Y:S01]  /*07c0*/  IADD3 R8, PT, PT, R8, R5, RZ ;  /* 0x0000000508087210 */ /* 0x000fe20007ffe0ff */
        /* <DEDUP_REMOVED lines=8> */
[----:B------:R-:W-:-:S05]  /*0850*/  LOP3.LUT R3, R3, 0xff, RZ, 0xc0, !PT ;  /* 0x000000ff03037812 */ /* 0x000fca00078ec0ff */
[----:B------:R-:W-:-:S04]  /*0860*/  IMAD.IADD R9, R3, 0x1, R8 ;  /* 0x0000000103097824 */ /* 0x000fc800078e0208 */
[----:B------:R-:W-:-:S05]  /*0870*/  VIADD R3, R9, 0xffffffff ;  /* 0xffffffff09037836 */ /* 0x000fca0000000000 */
        /* <DEDUP_REMOVED lines=10> */
[CCC-:B------:R-:W-:Y:S01]  /*0920*/  FFMA.RM R8, R14.reuse, R10.reuse, R7.reuse ;  /* 0x0000000a0e087223 */ /* 0x1c0fe20000004007 */
[C---:B------:R-:W-:Y:S02]  /*0930*/  ISETP.NE.AND P2, PT, R9.reuse, RZ, PT ;  /* 0x000000ff0900720c */ /* 0x040fe40003f45270 */
[----:B------:R-:W-:Y:S02]  /*0940*/  ISETP.NE.AND P1, PT, R9, RZ, PT ;  /* 0x000000ff0900720c */ /* 0x000fe40003f25270 */
[----:B------:R-:W-:Y:S01]  /*0950*/  LOP3.LUT R5, R3, 0x7fffff, RZ, 0xc0, !PT ;  /* 0x007fffff03057812 */ /* 0x000fe200078ec0ff */
[----:B------:R-:W-:Y:S01]  /*0960*/  FFMA.RP R3, R14, R10, R7 ;  /* 0x0000000a0e037223 */ /* 0x000fe20000008007 */
[----:B------:R-:W-:Y:S01]  /*0970*/  IADD3 R10, PT, PT, R9, 0x20, RZ ;  /* 0x00000020090a7810 */ /* 0x000fe20007ffe0ff */
[----:B------:R-:W-:Y:S01]  /*0980*/  IMAD.MOV R7, RZ, RZ, -R9 ;  /* 0x000000ffff077224 */ /* 0x000fe200078e0a09 */
[----:B------:R-:W-:-:S02]  /*0990*/  LOP3.LUT R5, R5, 0x800000, RZ, 0xfc, !PT ;  /* 0x0080000005057812 */ /* 0x000fc400078efcff */
[----:B------:R-:W-:Y:S02]  /*09a0*/  FSETP.NEU.FTZ.AND P0, PT, R3, R8, PT ;  /* 0x000000080300720b */ /* 0x000fe40003f1d000 */
[----:B------:R-:W-:Y:S02]  /*09b0*/  SHF.L.U32 R10, R5, R10, RZ ;  /* 0x0000000a050a7219 */ /* 0x000fe400000006ff */
[----:B------:R-:W-:Y:S02]  /*09c0*/  SEL R8, R7, RZ, P2 ;  /* 0x000000ff07087207 */ /* 0x000fe40001000000 */
[----:B------:R-:W-:Y:S02]  /*09d0*/  ISETP.NE.AND P1, PT, R10, RZ, P1 ;  /* 0x000000ff0a00720c */ /* 0x000fe40000f25270 */
[----:B------:R-:W-:Y:S02]  /*09e0*/  SHF.R.U32.HI R8, RZ, R8, R5 ;  /* 0x00000008ff087219 */ /* 0x000fe40000011605 */
[----:B------:R-:W-:-:S02]  /*09f0*/  PLOP3.LUT P0, PT, P0, P1, PT, 0xf8, 0x8f ;  /* 0x00000000008f781c */ /* 0x000fc40000703f70 */
[----:B------:R-:W-:Y:S02]  /*0a00*/  SHF.R.U32.HI R10, RZ, 0x1, R8 ;  /* 0x00000001ff0a7819 */ /* 0x000fe40000011608 */
[----:B------:R-:W-:-:S04]  /*0a10*/  SEL R3, RZ, 0x1, !P0 ;  /* 0x00000001ff037807 */ /* 0x000fc80004000000 */
[----:B------:R-:W-:-:S04]  /*0a20*/  LOP3.LUT R3, R3, 0x1, R10, 0xf8, !PT ;  /* 0x0000000103037812 */ /* 0x000fc800078ef80a */
[----:B------:R-:W-:-:S05]  /*0a30*/  LOP3.LUT R3, R3, R8, RZ, 0xc0, !PT ;  /* 0x0000000803037212 */ /* 0x000fca00078ec0ff */
[----:B------:R-:W-:-:S05]  /*0a40*/  IMAD.IADD R3, R10, 0x1, R3 ;  /* 0x000000010a037824 */ /* 0x000fca00078e0203 */
[----:B------:R-:W-:Y:S01]  /*0a50*/  LOP3.LUT R2, R3, R2, RZ, 0xfc, !PT ;  /* 0x0000000203027212 */ /* 0x000fe200078efcff */
[----:B------:R-:W-:Y:S06]  /*0a60*/  BRA `(.L_x_62) ;  /* 0x0000000000347947 */ /* 0x000fec0003800000 */
.L_x_61:
[----:B------:R-:W-:-:S04]  /*0a70*/  LOP3.LUT R2, R2, 0x80000000, RZ, 0xc0, !PT ;  /* 0x8000000002027812 */ /* 0x000fc800078ec0ff */
[----:B------:R-:W-:Y:S01]  /*0a80*/  LOP3.LUT R2, R2, 0x7f800000, RZ, 0xfc, !PT ;  /* 0x7f80000002027812 */ /* 0x000fe200078efcff */
[----:B------:R-:W-:Y:S06]  /*0a90*/  BRA `(.L_x_62) ;  /* 0x0000000000287947 */ /* 0x000fec0003800000 */
.L_x_60:
[----:B------:R-:W-:Y:S01]  /*0aa0*/  LEA R2, R8, R2, 0x17 ;  /* 0x0000000208027211 */ /* 0x000fe200078eb8ff */
[----:B------:R-:W-:Y:S06]  /*0ab0*/  BRA `(.L_x_62) ;  /* 0x0000000000207947 */ /* 0x000fec0003800000 */
.L_x_59:
[----:B------:R-:W-:-:S04]  /*0ac0*/  LOP3.LUT R2, R3, 0x80000000, R2, 0x48, !PT ;  /* 0x8000000003027812 */ /* 0x000fc800078e4802 */
[----:B------:R-:W-:Y:S01]  /*0ad0*/  LOP3.LUT R2, R2, 0x7f800000, RZ, 0xfc, !PT ;  /* 0x7f80000002027812 */ /* 0x000fe200078efcff */
[----:B------:R-:W-:Y:S06]  /*0ae0*/  BRA `(.L_x_62) ;  /* 0x0000000000147947 */ /* 0x000fec0003800000 */
.L_x_58:
[----:B------:R-:W-:Y:S01]  /*0af0*/  LOP3.LUT R2, R3, 0x80000000, R2, 0x48, !PT ;  /* 0x8000000003027812 */ /* 0x000fe200078e4802 */
[----:B------:R-:W-:Y:S06]  /*0b00*/  BRA `(.L_x_62) ;  /* 0x00000000000c7947 */ /* 0x000fec0003800000 */
.L_x_57:
[----:B------:R-:W0:Y:S01]  /*0b10*/  MUFU.RSQ R2, -QNAN ;  /* 0xffc0000000027908 */ /* 0x000e220000001400 */
[----:B------:R-:W-:Y:S05]  /*0b20*/  BRA `(.L_x_62) ;  /* 0x0000000000047947 */ /* 0x000fea0003800000 */
.L_x_56:
[----:B------:R-:W-:-:S07]  /*0b30*/  FADD.FTZ R2, R0, R3 ;  /* 0x0000000300027221 */ /* 0x000fce0000010000 */
.L_x_62:
[----:B------:R-:W-:-:S04]  /*0b40*/  IMAD.MOV.U32 R7, RZ, RZ, 0x0 ;  /* 0x00000000ff077424 */ /* 0x000fc800078e00ff */
[----:B0-----:R-:W-:Y:S05]  /*0b50*/  RET.REL.NODEC R6 `(_Z22lb_redistribute_kernelPfS_S_S_S_S_S_S_S_PKtffii) ;  /* 0xfffffff406287950 */ /* 0x001fea0003c3ffff */
.L_x_63:
        /* <DEDUP_REMOVED lines=10> */
.L_x_81:


//--------------------- .text._Z14lb_init_kernelPfS_S_S_S_S_S_S_S_iif --------------------------
	.section	.text._Z14lb_init_kernelPfS_S_S_S_S_S_S_S_iif,"ax",@progbits
	.align	128
        .global         _Z14lb_init_kernelPfS_S_S_S_S_S_S_S_iif
        .type           _Z14lb_init_kernelPfS_S_S_S_S_S_S_S_iif,@function
        .size           _Z14lb_init_kernelPfS_S_S_S_S_S_S_S_iif,(.L_x_83 - _Z14lb_init_kernelPfS_S_S_S_S_S_S_S_iif)
        .other          _Z14lb_init_kernelPfS_S_S_S_S_S_S_S_iif,@"STO_CUDA_ENTRY STV_DEFAULT"
_Z14lb_init_kernelPfS_S_S_S_S_S_S_S_iif:
.text._Z14lb_init_kernelPfS_S_S_S_S_S_S_S_iif:
        /* <DEDUP_REMOVED lines=13> */
[----:B------:R-:W0:Y:S01]  /*00d0*/  LDC R8, c[0x0][0x3d0] ;  /* 0x0000f400ff087b82 */ /* 0x000e220000000800 */
[----:B------:R-:W-:Y:S02]  /*00e0*/  IMAD.MOV.U32 R3, RZ, RZ, 0x3ce38e39 ;  /* 0x3ce38e39ff037424 */ /* 0x000fe400078e00ff */
[----:B------:R-:W-:-:S04]  /*00f0*/  IMAD.MOV.U32 R2, RZ, RZ, 0x42100000 ;  /* 0x42100000ff027424 */ /* 0x000fc800078e00ff */
[----:B------:R-:W-:Y:S01]  /*0100*/  FFMA R2, R3, -R2, 1 ;  /* 0x3f80000003027423 */ /* 0x000fe20000000802 */
[----:B------:R-:W1:Y:S03]  /*0110*/  LDC R0, c[0x0][0x3d0] ;  /* 0x0000f400ff007b82 */ /* 0x000e660000000800 */
[----:B------:R-:W-:Y:S01]  /*0120*/  FFMA R2, R2, R3, 0.027777777984738349915 ;  /* 0x3ce38e3902027423 */ /* 0x000fe20000000003 */
[----:B0-----:R-:W0:Y:S03]  /*0130*/  FCHK P0, R8, 36 ;  /* 0x4210000008007902 */ /* 0x001e260000000000 */
[----:B------:R-:W-:-:S04]  /*0140*/  FFMA R3, R2, R8, RZ ;  /* 0x0000000802037223 */ /* 0x000fc800000000ff */
[----:B------:R-:W-:-:S04]  /*0150*/  FFMA R4, R3, -36, R8 ;  /* 0xc210000003047823 */ /* 0x000fc80000000008 */
[----:B------:R-:W-:Y:S01]  /*0160*/  FFMA R4, R2, R4, R3 ;  /* 0x0000000402047223 */ /* 0x000fe20000000003 */
[----:B01----:R-:W-:Y:S06]  /*0170*/  @!P0 BRA `(.L_x_64) ;  /* 0x0000000000108947 */ /* 0x003fec0003800000 */
[----:B------:R-:W-:Y:S01]  /*0180*/  IMAD.MOV.U32 R3, RZ, RZ, 0x42100000 ;  /* 0x42100000ff037424 */ /* 0x000fe200078e00ff */
[----:B------:R-:W-:-:S07]  /*0190*/  MOV R8, 0x1b0 ;  /* 0x000001b000087802 */ /* 0x000fce0000000f00 */
[----:B------:R-:W-:Y:S05]  /*01a0*/  CALL.REL.NOINC `($__internal_4_$__cuda_sm3x_div_rn_noftz_f32_slowpath) ;  /* 0x00000008004c7944 */ /* 0x000fea0003c00000 */
[----:B------:R-:W-:-:S07]  /*01b0*/  IMAD.MOV.U32 R4, RZ, RZ, R2 ;  /* 0x000000ffff047224 */ /* 0x000fce00078e0002 */
.L_x_64:
[----:B------:R-:W0:Y:S01]  /*01c0*/  LDC R10, c[0x0][0x3d0] ;  /* 0x0000f400ff0a7b82 */ /* 0x000e220000000800 */
[----:B------:R-:W-:Y:S02]  /*01d0*/  IMAD.MOV.U32 R3, RZ, RZ, 0x3de38e39 ;  /* 0x3de38e39ff037424 */ /* 0x000fe400078e00ff */
[----:B------:R-:W-:-:S04]  /*01e0*/  IMAD.MOV.U32 R2, RZ, RZ, 0x41100000 ;  /* 0x41100000ff027424 */ /* 0x000fc800078e00ff */
[----:B------:R-:W-:-:S04]  /*01f0*/  FFMA R2, R3, -R2, 1 ;  /* 0x3f80000003027423 */ /* 0x000fc80000000802 */
[----:B------:R-:W-:Y:S01]  /*0200*/  FFMA R2, R2, R3, 0.11111111193895339966 ;  /* 0x3de38e3902027423 */ /* 0x000fe20000000003 */
[----:B0-----:R-:W0:Y:S03]  /*0210*/  FCHK P0, R10, 9 ;  /* 0x411000000a007902 */ /* 0x001e260000000000 */
[----:B------:R-:W-:-:S04]  /*0220*/  FFMA R7, R2, R10, RZ ;  /* 0x0000000a02077223 */ /* 0x000fc800000000ff */
[----:B------:R-:W-:-:S04]  /*0230*/  FFMA R8, R7, -9, R10 ;  /* 0xc110000007087823 */ /* 0x000fc8000000000a */
[----:B------:R-:W-:Y:S01]  /*0240*/  FFMA R7, R2, R8, R7 ;  /* 0x0000000802077223 */ /* 0x000fe20000000007 */
[----:B0-----:R-:W-:Y:S06]  /*0250*/  @!P0 BRA `(.L_x_65) ;  /* 0x0000000000108947 */ /* 0x001fec0003800000 */
[----:B------:R-:W-:Y:S01]  /*0260*/  IMAD.MOV.U32 R3, RZ, RZ, 0x41100000 ;  /* 0x41100000ff037424 */ /* 0x000fe200078e00ff */
[----:B------:R-:W-:-:S07]  /*0270*/  MOV R8, 0x290 ;  /* 0x0000029000087802 */ /* 0x000fce0000000f00 */
[----:B------:R-:W-:Y:S05]  /*0280*/  CALL.REL.NOINC `($__internal_4_$__cuda_sm3x_div_rn_noftz_f32_slowpath) ;  /* 0x0000000800147944 */ /* 0x000fea0003c00000 */
[----:B------:R-:W-:-:S07]  /*0290*/  IMAD.MOV.U32 R7, RZ, RZ, R2 ;  /* 0x000000ffff077224 */ /* 0x000fce00078e0002 */
.L_x_65:
[----:B------:R-:W0:Y:S01]  /*02a0*/  MUFU.RCP64H R3, 9 ;  /* 0x4022000000037908 */ /* 0x000e220000001800 */
[----:B------:R-:W-:Y:S02]  /*02b0*/  HFMA2 R13, -RZ, RZ, 2.06640625, 0 ;  /* 0x40220000ff0d7431 */ /* 0x000fe400000001ff */
[----:B------:R-:W-:Y:S01]  /*02c0*/  IMAD.MOV.U32 R12, RZ, RZ, 0x0 ;  /* 0x00000000ff0c7424 */ /* 0x000fe200078e00ff */
[----:B------:R-:W1:Y:S01]  /*02d0*/  LDCU UR4, c[0x0][0x3d0] ;  /* 0x00007a00ff0477ac */ /* 0x000e620008000800 */
[----:B------:R-:W-:-:S06]  /*02e0*/  IMAD.MOV.U32 R2, RZ, RZ, 0x1 ;  /* 0x00000001ff027424 */ /* 0x000fcc00078e00ff */
[----:B0-----:R-:W-:-:S08]  /*02f0*/  DFMA R8, R2, -R12, 1 ;  /* 0x3ff000000208742b */ /* 0x001fd0000000080c */
[----:B------:R-:W-:Y:S02]  /*0300*/  DFMA R10, R8, R8, R8 ;  /* 0x00000008080a722b */ /* 0x000fe40000000008 */
[----:B-1----:R-:W0:Y:S01]  /*0310*/  F2F.F64.F32 R8, UR4 ;  /* 0x0000000400087d10 */ /* 0x002e220008201800 */
[----:B------:R-:W1:Y:S05]  /*0320*/  LDCU.64 UR4, c[0x0][0x358] ;  /* 0x00006b00ff0477ac */ /* 0x000e6a0008000a00 */
[----:B------:R-:W-:-:S08]  /*0330*/  DFMA R10, R2, R10, R2 ;  /* 0x0000000a020a722b */ /* 0x000fd00000000002 */
[----:B------:R-:W-:Y:S02]  /*0340*/  DFMA R2, R10, -R12, 1 ;  /* 0x3ff000000a02742b */ /* 0x000fe4000000080c */
[----:B0-----:R-:W-:-:S06]  /*0350*/  DMUL R8, R8, 4 ;  /* 0x4010000008087828 */ /* 0x001fcc0000000000 */
[----:B------:R-:W-:-:S04]  /*0360*/  DFMA R2, R10, R2, R10 ;  /* 0x000000020a02722b */ /* 0x000fc8000000000a */
[----:B------:R-:W-:-:S04]  /*0370*/  FSETP.GEU.AND P1, PT, |R9|, 6.5827683646048100446e-37, PT ;  /* 0x036000000900780b */ /* 0x000fc80003f2e200 */
[----:B------:R-:W-:-:S08]  /*0380*/  DMUL R10, R8, R2 ;  /* 0x00000002080a7228 */ /* 0x000fd00000000000 */
[----:B------:R-:W-:-:S08]  /*0390*/  DFMA R12, R10, -9, R8 ;  /* 0xc02200000a0c782b */ /* 0x000fd00000000008 */
[----:B------:R-:W-:-:S10]  /*03a0*/  DFMA R2, R2, R12, R10 ;  /* 0x0000000c0202722b */ /* 0x000fd4000000000a */
[----:B------:R-:W-:-:S05]  /*03b0*/  FFMA R0, RZ, 2.53125, R3 ;  /* 0x40220000ff007823 */ /* 0x000fca0000000003 */
[----:B------:R-:W-:-:S13]  /*03c0*/  FSETP.GT.AND P0, PT, |R0|, 1.469367938527859385e-39, PT ;  /* 0x001000000000780b */ /* 0x000fda0003f04200 */
[----:B-1----:R-:W-:Y:S05]  /*03d0*/  @P0 BRA P1, `(.L_x_66) ;  /* 0x0000000000100947 */ /* 0x002fea0000800000 */
[----:B------:R-:W-:-:S07]  /*03e0*/  MOV R0, 0x400 ;  /* 0x0000040000007802 */ /* 0x000fce0000000f00 */
[----:B------:R-:W-:Y:S05]  /*03f0*/  CALL.REL.NOINC `($__internal_3_$__cuda_sm20_div_rn_f64_full) ;  /* 0x0000000000847944 */ /* 0x000fea0003c00000 */
[----:B------:R-:W-:Y:S02]  /*0400*/  IMAD.MOV.U32 R2, RZ, RZ, R12 ;  /* 0x000000ffff027224 */ /* 0x000fe400078e000c */
[----:B------:R-:W-:-:S07]  /*0410*/  IMAD.MOV.U32 R3, RZ, RZ, R13 ;  /* 0x000000ffff037224 */ /* 0x000fce00078e000d */
.L_x_66:
[----:B------:R-:W0:Y:S01]  /*0420*/  LDC.64 R24, c[0x0][0x380] ;  /* 0x0000e000ff187b82 */ /* 0x000e220000000a00 */
[----:B------:R-:W1:Y:S01]  /*0430*/  LDCU UR6, c[0x0][0x3c8] ;  /* 0x00007900ff0677ac */ /* 0x000e620008000800 */
[----:B------:R-:W2:Y:S06]  /*0440*/  F2F.F32.F64 R3, R2 ;  /* 0x0000000200037310 */ /* 0x000eac0000301000 */
[----:B------:R-:W3:Y:S08]  /*0450*/  LDC.64 R22, c[0x0][0x388] ;  /* 0x0000e200ff167b82 */ /* 0x000ef00000000a00 */
[----:B------:R-:W4:Y:S01]  /*0460*/  LDC.64 R20, c[0x0][0x390] ;  /* 0x0000e400ff147b82 */ /* 0x000f220000000a00 */
[----:B-1----:R-:W-:-:S07]  /*0470*/  IMAD R5, R6, UR6, R5 ;  /* 0x0000000606057c24 */ /* 0x002fce000f8e0205 */
[----:B------:R-:W1:Y:S01]  /*0480*/  LDC.64 R18, c[0x0][0x398] ;  /* 0x0000e600ff127b82 */ /* 0x000e620000000a00 */
[----:B0-----:R-:W-:-:S05]  /*0490*/  IMAD.WIDE.U32 R24, R5, 0x4, R24 ;  /* 0x0000000405187825 */ /* 0x001fca00078e0018 */
[----:B--2---:R-:W-:Y:S02]  /*04a0*/  STG.E desc[UR4][R24.64], R3 ;  /* 0x0000000318007986 */ /* 0x004fe4000c101904 */
[----:B------:R-:W0:Y:S01]  /*04b0*/  LDC.64 R16, c[0x0][0x3a0] ;  /* 0x0000e800ff107b82 */ /* 0x000e220000000a00 */
[----:B---3--:R-:W-:-:S05]  /*04c0*/  IMAD.WIDE.U32 R22, R5, 0x4, R22 ;  /* 0x0000000405167825 */ /* 0x008fca00078e0016 */
[----:B------:R-:W-:Y:S02]  /*04d0*/  STG.E desc[UR4][R22.64], R7 ;  /* 0x0000000716007986 */ /* 0x000fe4000c101904 */
[----:B------:R-:W2:Y:S01]  /*04e0*/  LDC.64 R8, c[0x0][0x3a8] ;  /* 0x0000ea00ff087b82 */ /* 0x000ea20000000a00 */
[----:B----4-:R-:W-:-:S05]  /*04f0*/  IMAD.WIDE.U32 R20, R5, 0x4, R20 ;  /* 0x0000000405147825 */ /* 0x010fca00078e0014 */
[----:B------:R-:W-:Y:S02]  /*0500*/  STG.E desc[UR4][R20.64], R7 ;  /* 0x0000000714007986 */ /* 0x000fe4000c101904 */
[----:B------:R-:W3:Y:S01]  /*0510*/  LDC.64 R14, c[0x0][0x3b0] ;  /* 0x0000ec00ff0e7b82 */ /* 0x000ee20000000a00 */
[----:B-1----:R-:W-:-:S05]  /*0520*/  IMAD.WIDE.U32 R18, R5, 0x4, R18 ;  /* 0x0000000405127825 */ /* 0x002fca00078e0012 */
[----:B------:R-:W-:Y:S02]  /*0530*/  STG.E desc[UR4][R18.64], R7 ;  /* 0x0000000712007986 */ /* 0x000fe4000c101904 */
[----:B------:R-:W1:Y:S01]  /*0540*/  LDC.64 R12, c[0x0][0x3b8] ;  /* 0x0000ee00ff0c7b82 */ /* 0x000e620000000a00 */
[----:B0-----:R-:W-:-:S05]  /*0550*/  IMAD.WIDE.U32 R16, R5, 0x4, R16 ;  /* 0x0000000405107825 */ /* 0x001fca00078e0010 */
[----:B------:R-:W-:Y:S02]  /*0560*/  STG.E desc[UR4][R16.64], R7 ;  /* 0x0000000710007986 */ /* 0x000fe4000c101904 */
[----:B------:R-:W0:Y:S01]  /*0570*/  LDC.64 R10, c[0x0][0x3c0] ;  /* 0x0000f000ff0a7b82 */ /* 0x000e220000000a00 */
[----:B--2---:R-:W-:-:S05]  /*0580*/  IMAD.WIDE.U32 R8, R5, 0x4, R8 ;  /* 0x0000000405087825 */ /* 0x004fca00078e0008 */
[----:B------:R-:W-:Y:S01]  /*0590*/  STG.E desc[UR4][R8.64], R4 ;  /* 0x0000000408007986 */ /* 0x000fe2000c101904 */
[----:B---3--:R-:W-:-:S05]  /*05a0*/  IMAD.WIDE.U32 R14, R5, 0x4, R14 ;  /* 0x00000004050e7825 */ /* 0x008fca00078e000e */
[----:B------:R-:W-:Y:S01]  /*05b0*/  STG.E desc[UR4][R14.64], R4 ;  /* 0x000000040e007986 */ /* 0x000fe2000c101904 */
[----:B-1----:R-:W-:-:S05]  /*05c0*/  IMAD.WIDE.U32 R12, R5, 0x4, R12 ;  /* 0x00000004050c7825 */ /* 0x002fca00078e000c */
[----:B------:R-:W-:Y:S01]  /*05d0*/  STG.E desc[UR4][R12.64], R4 ;  /* 0x000000040c007986 */ /* 0x000fe2000c101904 */
[----:B0-----:R-:W-:-:S05]  /*05e0*/  IMAD.WIDE.U32 R10, R5, 0x4, R10 ;  /* 0x00000004050a7825 */ /* 0x001fca00078e000a */
[----:B------:R-:W-:Y:S01]  /*05f0*/  STG.E desc[UR4][R10.64], R4 ;  /* 0x000000040a007986 */ /* 0x000fe2000c101904 */
[----:B------:R-:W-:Y:S05]  /*0600*/  EXIT ;  /* 0x000000000000794d */ /* 0x000fea0003800000 */
        .weak           $__internal_3_$__cuda_sm20_div_rn_f64_full
        .type           $__internal_3_$__cuda_sm20_div_rn_f64_full,@function
        .size           $__internal_3_$__cuda_sm20_div_rn_f64_full,($__internal_4_$__cuda_sm3x_div_rn_noftz_f32_slowpath - $__internal_3_$__cuda_sm20_div_rn_f64_full)
$__internal_3_$__cuda_sm20_div_rn_f64_full:
[----:B------:R-:W-:Y:S01]  /*0610*/  IMAD.MOV.U32 R3, RZ, RZ, 0x3ff20000 ;  /* 0x3ff20000ff037424 */ /* 0x000fe200078e00ff */
[C---:B------:R-:W-:Y:S01]  /*0620*/  FSETP.GEU.AND P1, PT, |R9|.reuse, 1.469367938527859385e-39, PT ;  /* 0x001000000900780b */ /* 0x040fe20003f2e200 */
[----:B------:R-:W-:Y:S01]  /*0630*/  IMAD.MOV.U32 R2, RZ, RZ, 0x0 ;  /* 0x00000000ff027424 */ /* 0x000fe200078e00ff */
[----:B------:R-:W-:Y:S01]  /*0640*/  LOP3.LUT R12, R9, 0x7ff00000, RZ, 0xc0, !PT ;  /* 0x7ff00000090c7812 */ /* 0x000fe200078ec0ff */
[----:B------:R-:W0:Y:S01]  /*0650*/  MUFU.RCP64H R15, R3 ;  /* 0x00000003000f7308 */ /* 0x000e220000001800 */
[----:B------:R-:W-:Y:S02]  /*0660*/  IMAD.MOV.U32 R14, RZ, RZ, 0x1 ;  /* 0x00000001ff0e7424 */ /* 0x000fe400078e00ff */
[----:B------:R-:W-:Y:S01]  /*0670*/  IMAD.MOV.U32 R13, RZ, RZ, 0x1ca00000 ;  /* 0x1ca00000ff0d7424 */ /* 0x000fe200078e00ff */
[----:B------:R-:W-:Y:S01]  /*0680*/  ISETP.GE.U32.AND P0, PT, R12, 0x40200000, PT ;  /* 0x402000000c00780c */ /* 0x000fe20003f06070 */
[----:B------:R-:W-:Y:S02]  /*0690*/  IMAD.MOV.U32 R20, RZ, RZ, R12 ;  /* 0x000000ffff147224 */ /* 0x000fe400078e000c */
[----:B------:R-:W-:Y:S01]  /*06a0*/  IMAD.MOV.U32 R21, RZ, RZ, 0x40200000 ;  /* 0x40200000ff157424 */ /* 0x000fe200078e00ff */
[----:B------:R-:W-:-:S03]  /*06b0*/  SEL R13, R13, 0x63400000, !P0 ;  /* 0x634000000d0d7807 */ /* 0x000fc60004000000 */
[----:B------:R-:W-:Y:S01]  /*06c0*/  VIADD R23, R21, 0xffffffff ;  /* 0xffffffff15177836 */ /* 0x000fe20000000000 */
[----:B------:R-:W-:-:S04]  /*06d0*/  @!P1 LOP3.LUT R16, R13, 0x80000000, R9, 0xf8, !PT ;  /* 0x800000000d109812 */ /* 0x000fc800078ef809 */
[----:B------:R-:W-:Y:S01]  /*06e0*/  @!P1 LOP3.LUT R17, R16, 0x100000, RZ, 0xfc, !PT ;  /* 0x0010000010119812 */ /* 0x000fe200078efcff */
[----:B0-----:R-:W-:Y:S01]  /*06f0*/  DFMA R10, R14, -R2, 1 ;  /* 0x3ff000000e0a742b */ /* 0x001fe20000000802 */
[----:B------:R-:W-:-:S07]  /*0700*/  @!P1 IMAD.MOV.U32 R16, RZ, RZ, RZ ;  /* 0x000000ffff109224 */ /* 0x000fce00078e00ff */
[----:B------:R-:W-:-:S08]  /*0710*/  DFMA R10, R10, R10, R10 ;  /* 0x0000000a0a0a722b */ /* 0x000fd0000000000a */
[----:B------:R-:W-:Y:S01]  /*0720*/  DFMA R14, R14, R10, R14 ;  /* 0x0000000a0e0e722b */ /* 0x000fe2000000000e */
[----:B------:R-:W-:Y:S02]  /*0730*/  LOP3.LUT R11, R13, 0x800fffff, R9, 0xf8, !PT ;  /* 0x800fffff0d0b7812 */ /* 0x000fe400078ef809 */
[----:B------:R-:W-:-:S05]  /*0740*/  MOV R10, R8 ;  /* 0x00000008000a7202 */ /* 0x000fca0000000f00 */
[----:B------:R-:W-:Y:S02]  /*0750*/  DFMA R18, R14, -R2, 1 ;  /* 0x3ff000000e12742b */ /* 0x000fe40000000802 */
[----:B------:R-:W-:-:S06]  /*0760*/  @!P1 DFMA R10, R10, 2, -R16 ;  /* 0x400000000a0a982b */ /* 0x000fcc0000000810 */
[----:B------:R-:W-:-:S04]  /*0770*/  DFMA R14, R14, R18, R14 ;  /* 0x000000120e0e722b */ /* 0x000fc8000000000e */
[----:B------:R-:W-:-:S04]  /*0780*/  @!P1 LOP3.LUT R20, R11, 0x7ff00000, RZ, 0xc0, !PT ;  /* 0x7ff000000b149812 */ /* 0x000fc800078ec0ff */
[----:B------:R-:W-:Y:S01]  /*0790*/  DMUL R16, R14, R10 ;  /* 0x0000000a0e107228 */ /* 0x000fe20000000000 */
[----:B------:R-:W-:-:S05]  /*07a0*/  VIADD R22, R20, 0xffffffff ;  /* 0xffffffff14167836 */ /* 0x000fca0000000000 */
[----:B------:R-:W-:Y:S02]  /*07b0*/  ISETP.GT.U32.AND P0, PT, R22, 0x7feffffe, PT ;  /* 0x7feffffe1600780c */ /* 0x000fe40003f04070 */
[----:B------:R-:W-:Y:S02]  /*07c0*/  DFMA R18, R16, -R2, R10 ;  /* 0x800000021012722b */ /* 0x000fe4000000000a */
[----:B------:R-:W-:-:S06]  /*07d0*/  ISETP.GT.U32.OR P0, PT, R23, 0x7feffffe, P0 ;  /* 0x7feffffe1700780c */ /* 0x000fcc0000704470 */
[----:B------:R-:W-:-:S07]  /*07e0*/  DFMA R14, R14, R18, R16 ;  /* 0x000000120e0e722b */ /* 0x000fce0000000010 */
[----:B------:R-:W-:Y:S05]  /*07f0*/  @P0 BRA `(.L_x_67) ;  /* 0x0000000000680947 */ /* 0x000fea0003800000 */
[----:B------:R-:W-:Y:S02]  /*0800*/  IMAD.MOV.U32 R9, RZ, RZ, 0x40200000 ;  /* 0x40200000ff097424 */ /* 0x000fe400078e00ff */
[----:B------:R-:W-:-:S03]  /*0810*/  IMAD.MOV.U32 R8, RZ, RZ, RZ ;  /* 0x000000ffff087224 */ /* 0x000fc600078e00ff */
[----:B------:R-:W-:-:S04]  /*0820*/  VIADDMNMX R12, R12, -R9, 0xb9600000, !PT ;  /* 0xb96000000c0c7446 */ /* 0x000fc80007800909 */
[----:B------:R-:W-:-:S05]  /*0830*/  VIMNMX R12, PT, PT, R12, 0x46a00000, PT ;  /* 0x46a000000c0c7848 */ /* 0x000fca0003fe0100 */
        /* <DEDUP_REMOVED lines=8> */
[----:B------:R-:W-:-:S04]  /*08c0*/  LOP3.LUT R2, R3, 0x40220000, RZ, 0x3c, !PT ;  /* 0x4022000003027812 */ /* 0x000fc800078e3cff */
[----:B------:R-:W-:-:S04]  /*08d0*/  LOP3.LUT R11, R2, 0x80000000, RZ, 0xc0, !PT ;  /* 0x80000000020b7812 */ /* 0x000fc800078ec0ff */
[----:B------:R-:W-:-:S03]  /*08e0*/  LOP3.LUT R9, R11, R9, RZ, 0xfc, !PT ;  /* 0x000000090b097212 */ /* 0x000fc600078efcff */
[----:B------:R-:W-:Y:S05]  /*08f0*/  @!P0 BRA `(.L_x_68) ;  /* 0x00000000006c8947 */ /* 0x000fea0003800000 */
[----:B------:R-:W-:Y:S01]  /*0900*/  IMAD.MOV R3, RZ, RZ, -R16 ;  /* 0x000000ffff037224 */ /* 0x000fe200078e0a10 */
[----:B------:R-:W-:Y:S01]  /*0910*/  DMUL.RP R8, R14, R8 ;  /* 0x000000080e087228 */ /* 0x000fe20000008000 */
[----:B------:R-:W-:-:S06]  /*0920*/  IMAD.MOV.U32 R2, RZ, RZ, RZ ;  /* 0x000000ffff027224 */ /* 0x000fcc00078e00ff */
[----:B------:R-:W-:-:S03]  /*0930*/  DFMA R2, R12, -R2, R14 ;  /* 0x800000020c02722b */ /* 0x000fc6000000000e */
[----:B------:R-:W-:-:S03]  /*0940*/  LOP3.LUT R11, R9, R11, RZ, 0x3c, !PT ;  /* 0x0000000b090b7212 */ /* 0x000fc600078e3cff */
[----:B------:R-:W-:-:S04]  /*0950*/  IADD3 R2, PT, PT, -R16, -0x43300000, RZ ;  /* 0xbcd0000010027810 */ /* 0x000fc80007ffe1ff */
[----:B------:R-:W-:-:S04]  /*0960*/  FSETP.NEU.AND P0, PT, |R3|, R2, PT ;  /* 0x000000020300720b */ /* 0x000fc80003f0d200 */
[----:B------:R-:W-:Y:S02]  /*0970*/  FSEL R12, R8, R12, !P0 ;  /* 0x0000000c080c7208 */ /* 0x000fe40004000000 */
[----:B------:R-:W-:Y:S01]  /*0980*/  FSEL R13, R11, R13, !P0 ;  /* 0x0000000d0b0d7208 */ /* 0x000fe20004000000 */
[----:B------:R-:W-:Y:S06]  /*0990*/  BRA `(.L_x_68) ;  /* 0x0000000000447947 */ /* 0x000fec0003800000 */
.L_x_67:
[----:B------:R-:W-:-:S14]  /*09a0*/  DSETP.NAN.AND P0, PT, R8, R8, PT ;  /* 0x000000080800722a */ /* 0x000fdc0003f08000 */
[----:B------:R-:W-:Y:S05]  /*09b0*/  @P0 BRA `(.L_x_69) ;  /* 0x0000000000340947 */ /* 0x000fea0003800000 */
[----:B------:R-:W-:Y:S01]  /*09c0*/  ISETP.NE.AND P0, PT, R20, R21, PT ;  /* 0x000000151400720c */ /* 0x000fe20003f05270 */
[----:B------:R-:W-:Y:S02]  /*09d0*/  IMAD.MOV.U32 R12, RZ, RZ, 0x0 ;  /* 0x00000000ff0c7424 */ /* 0x000fe400078e00ff */
[----:B------:R-:W-:-:S10]  /*09e0*/  IMAD.MOV.U32 R13, RZ, RZ, -0x80000 ;  /* 0xfff80000ff0d7424 */ /* 0x000fd400078e00ff */
[----:B------:R-:W-:Y:S05]  /*09f0*/  @!P0 BRA `(.L_x_68) ;  /* 0x00000000002c8947 */ /* 0x000fea0003800000 */
[----:B------:R-:W-:Y:S02]  /*0a00*/  ISETP.NE.AND P0, PT, R20, 0x7ff00000, PT ;  /* 0x7ff000001400780c */ /* 0x000fe40003f05270 */
[----:B------:R-:W-:Y:S02]  /*0a10*/  LOP3.LUT R8, R9, 0x40220000, RZ, 0x3c, !PT ;  /* 0x4022000009087812 */ /* 0x000fe400078e3cff */
[----:B------:R-:W-:Y:S02]  /*0a20*/  ISETP.EQ.OR P0, PT, R21, RZ, !P0 ;  /* 0x000000ff1500720c */ /* 0x000fe40004702670 */
[----:B------:R-:W-:-:S11]  /*0a30*/  LOP3.LUT R13, R8, 0x80000000, RZ, 0xc0, !PT ;  /* 0x80000000080d7812 */ /* 0x000fd600078ec0ff */
[----:B------:R-:W-:Y:S01]  /*0a40*/  @P0 LOP3.LUT R2, R13, 0x7ff00000, RZ, 0xfc, !PT ;  /* 0x7ff000000d020812 */ /* 0x000fe200078efcff */
[----:B------:R-:W-:Y:S01]  /*0a50*/  @!P0 IMAD.MOV.U32 R12, RZ, RZ, RZ ;  /* 0x000000ffff0c8224 */ /* 0x000fe200078e00ff */
[----:B------:R-:W-:-:S03]  /*0a60*/  @P0 MOV R12, RZ ;  /* 0x000000ff000c0202 */ /* 0x000fc60000000f00 */
[----:B------:R-:W-:Y:S01]  /*0a70*/  @P0 IMAD.MOV.U32 R13, RZ, RZ, R2 ;  /* 0x000000ffff0d0224 */ /* 0x000fe200078e0002 */
[----:B------:R-:W-:Y:S06]  /*0a80*/  BRA `(.L_x_68) ;  /* 0x0000000000087947 */ /* 0x000fec0003800000 */
.L_x_69:
[----:B------:R-:W-:Y:S01]  /*0a90*/  LOP3.LUT R13, R9, 0x80000, RZ, 0xfc, !PT ;  /* 0x00080000090d7812 */ /* 0x000fe200078efcff */
[----:B------:R-:W-:-:S07]  /*0aa0*/  IMAD.MOV.U32 R12, RZ, RZ, R8 ;  /* 0x000000ffff0c7224 */ /* 0x000fce00078e0008 */
.L_x_68:
[----:B------:R-:W-:Y:S02]  /*0ab0*/  IMAD.MOV.U32 R2, RZ, RZ, R0 ;  /* 0x000000ffff027224 */ /* 0x000fe400078e0000 */
[----:B------:R-:W-:-:S04]  /*0ac0*/  IMAD.MOV.U32 R3, RZ, RZ, 0x0 ;  /* 0x00000000ff037424 */ /* 0x000fc800078e00ff */
[----:B------:R-:W-:Y:S05]  /*0ad0*/  RET.REL.NODEC R2 `(_Z14lb_init_kernelPfS_S_S_S_S_S_S_S_iif) ;  /* 0xfffffff402487950 */ /* 0x000fea0003c3ffff */
        .weak           $__internal_4_$__cuda_sm3x_div_rn_noftz_f32_slowpath
        .type           $__internal_4_$__cuda_sm3x_div_rn_noftz_f32_slowpath,@function
        .size           $__internal_4_$__cuda_sm3x_div_rn_noftz_f32_slowpath,(.L_x_83 - $__internal_4_$__cuda_sm3x_div_rn_noftz_f32_slowpath)
$__internal_4_$__cuda_sm3x_div_rn_noftz_f32_slowpath:
[----:B------:R-:W-:Y:S02]  /*0ae0*/  SHF.R.U32.HI R7, RZ, 0x17, R3 ;  /* 0x00000017ff077819 */ /* 0x000fe40000011603 */
[--C-:B------:R-:W-:Y:S02]  /*0af0*/  SHF.R.U32.HI R2, RZ, 0x17, R0.reuse ;  /* 0x00000017ff027819 */ /* 0x100fe40000011600 */
[----:B------:R-:W-:Y:S01]  /*0b00*/  LOP3.LUT R15, R7, 0xff, RZ, 0xc0, !PT ;  /* 0x000000ff070f7812 */ /* 0x000fe200078ec0ff */
[----:B------:R-:W-:Y:S01]  /*0b10*/  IMAD.MOV.U32 R7, RZ, RZ, R0 ;  /* 0x000000ffff077224 */ /* 0x000fe200078e0000 */
[----:B------:R-:W-:-:S03]  /*0b20*/  LOP3.LUT R2, R2, 0xff, RZ, 0xc0, !PT ;  /* 0x000000ff02027812 */ /* 0x000fc600078ec0ff */
[----:B------:R-:W-:Y:S02]  /*0b30*/  VIADD R11, R15, 0xffffffff ;  /* 0xffffffff0f0b7836 */ /* 0x000fe40000000000 */
[----:B------:R-:W-:-:S03]  /*0b40*/  VIADD R10, R2, 0xffffffff ;  /* 0xffffffff020a7836 */ /* 0x000fc60000000000 */
[----:B------:R-:W-:-:S04]  /*0b50*/  ISETP.GT.U32.AND P0, PT, R11, 0xfd, PT ;  /* 0x000000fd0b00780c */ /* 0x000fc80003f04070 */
[----:B------:R-:W-:-:S13]  /*0b60*/  ISETP.GT.U32.OR P0, PT, R10, 0xfd, P0 ;  /* 0x000000fd0a00780c */ /* 0x000fda0000704470 */
[----:B------:R-:W-:Y:S01]  /*0b70*/  @!P0 MOV R9, RZ ;  /* 0x000000ff00098202 */ /* 0x000fe20000000f00 */
        /* <DEDUP_REMOVED lines=19> */
[----:B------:R-:W-:Y:S02]  /*0cb0*/  @P0 IMAD.MOV.U32 R9, RZ, RZ, RZ ;  /* 0x000000ffff090224 */ /* 0x000fe400078e00ff */
[----:B------:R-:W-:Y:S01]  /*0cc0*/  @!P0 FFMA R7, R0, 1.84467440737095516160e+19, RZ ;  /* 0x5f80000000078823 */ /* 0x000fe200000000ff */
[----:B------:R-:W-:Y:S02]  /*0cd0*/  @!P0 IMAD.MOV.U32 R9, RZ, RZ, -0x40 ;  /* 0xffffffc0ff098424 */ /* 0x000fe400078e00ff */
[----:B------:R-:W-:Y:S02]  /*0ce0*/  @!P1 FFMA R3, R3, 1.84467440737095516160e+19, RZ ;  /* 0x5f80000003039823 */ /* 0x000fe400000000ff */
[----:B------:R-:W-:-:S07]  /*0cf0*/  @!P1 VIADD R9, R9, 0x40 ;  /* 0x0000004009099836 */ /* 0x000fce0000000000 */
.L_x_70:
[----:B------:R-:W-:-:S05]  /*0d00*/  LEA R10, R15, 0xc0800000, 0x17 ;  /* 0xc08000000f0a7811 */ /* 0x000fca00078eb8ff */
[----:B------:R-:W-:Y:S02]  /*0d10*/  IMAD.IADD R3, R3, 0x1, -R10 ;  /* 0x0000000103037824 */ /* 0x000fe400078e0a0a */
[----:B------:R-:W-:Y:S02]  /*0d20*/  VIADD R10, R2, 0xffffff81 ;  /* 0xffffff81020a7836 */ /* 0x000fe40000000000 */
[----:B------:R-:W0:Y:S01]  /*0d30*/  MUFU.RCP R11, R3 ;  /* 0x00000003000b7308 */ /* 0x000e220000001000 */
[----:B------:R-:W-:Y:S01]  /*0d40*/  FADD.FTZ R13, -R3, -RZ ;  /* 0x800000ff030d7221 */ /* 0x000fe20000010100 */
[C---:B------:R-:W-:Y:S01]  /*0d50*/  IMAD R2, R10.reuse, -0x800000, R7 ;  /* 0xff8000000a027824 */ /* 0x040fe200078e0207 */
[----:B------:R-:W-:-:S05]  /*0d60*/  IADD3 R10, PT, PT, R10, 0x7f, -R15 ;  /* 0x0000007f0a0a7810 */ /* 0x000fca0007ffe80f */
[----:B------:R-:W-:Y:S02]  /*0d70*/  IMAD.IADD R10, R10, 0x1, R9 ;  /* 0x000000010a0a7824 */ /* 0x000fe400078e0209 */
[----:B0-----:R-:W-:-:S04]  /*0d80*/  FFMA R12, R11, R13, 1 ;  /* 0x3f8000000b0c7423 */ /* 0x001fc8000000000d */
        /* <DEDUP_REMOVED lines=8> */
[----:B------:R-:W-:-:S05]  /*0e10*/  IMAD.IADD R9, R3, 0x1, R10 ;  /* 0x0000000103097824 */ /* 0x000fca00078e020a */
        /* <DEDUP_REMOVED lines=16> */
[----:B------:R-:W-:Y:S02]  /*0f20*/  VIADD R12, R9, 0x20 ;  /* 0x00000020090c7836 */ /* 0x000fe40000000000 */
[----:B------:R-:W-:Y:S01]  /*0f30*/  LOP3.LUT R7, R7, 0x800000, RZ, 0xfc, !PT ;  /* 0x0080000007077812 */ /* 0x000fe200078efcff */
[----:B------:R-:W-:Y:S01]  /*0f40*/  IMAD.MOV R9, RZ, RZ, -R9 ;  /* 0x000000ffff097224 */ /* 0x000fe200078e0a09 */
[----:B------:R-:W-:-:S02]  /*0f50*/  FSETP.NEU.FTZ.AND P0, PT, R3, R10, PT ;  /* 0x0000000a0300720b */ /* 0x000fc40003f1d000 */
[----:B------:R-:W-:Y:S02]  /*0f60*/  SHF.L.U32 R12, R7, R12, RZ ;  /* 0x0000000c070c7219 */ /* 0x000fe400000006ff */
[----:B------:R-:W-:Y:S02]  /*0f70*/  SEL R10, R9, RZ, P2 ;  /* 0x000000ff090a7207 */ /* 0x000fe40001000000 */
[----:B------:R-:W-:Y:S02]  /*0f80*/  ISETP.NE.AND P1, PT, R12, RZ, P1 ;  /* 0x000000ff0c00720c */ /* 0x000fe40000f25270 */
[----:B------:R-:W-:Y:S02]  /*0f90*/  SHF.R.U32.HI R10, RZ, R10, R7 ;  /* 0x0000000aff0a7219 */ /* 0x000fe40000011607 */
[----:B------:R-:W-:Y:S02]  /*0fa0*/  PLOP3.LUT P0, PT, P0, P1, PT, 0xf8, 0x8f ;  /* 0x00000000008f781c */ /* 0x000fe40000703f70 */
[----:B------:R-:W-:-:S02]  /*0fb0*/  SHF.R.U32.HI R12, RZ, 0x1, R10 ;  /* 0x00000001ff0c7819 */ /* 0x000fc4000001160a */
[----:B------:R-:W-:-:S04]  /*0fc0*/  SEL R3, RZ, 0x1, !P0 ;  /* 0x00000001ff037807 */ /* 0x000fc80004000000 */
[----:B------:R-:W-:-:S04]  /*0fd0*/  LOP3.LUT R3, R3, 0x1, R12, 0xf8, !PT ;  /* 0x0000000103037812 */ /* 0x000fc800078ef80c */
[----:B------:R-:W-:-:S05]  /*0fe0*/  LOP3.LUT R3, R3, R10, RZ, 0xc0, !PT ;  /* 0x0000000a03037212 */ /* 0x000fca00078ec0ff */
[----:B------:R-:W-:-:S05]  /*0ff0*/  IMAD.IADD R3, R12, 0x1, R3 ;  /* 0x000000010c037824 */ /* 0x000fca00078e0203 */
[----:B------:R-:W-:Y:S01]  /*1000*/  LOP3.LUT R2, R3, R2, RZ, 0xfc, !PT ;  /* 0x0000000203027212 */ /* 0x000fe200078efcff */
[----:B------:R-:W-:Y:S06]  /*1010*/  BRA `(.L_x_77) ;  /* 0x0000000000347947 */ /* 0x000fec0003800000 */
.L_x_76:
[----:B------:R-:W-:-:S04]  /*1020*/  LOP3.LUT R2, R2, 0x80000000, RZ, 0xc0, !PT ;  /* 0x8000000002027812 */ /* 0x000fc800078ec0ff */
[----:B------:R-:W-:Y:S01]  /*1030*/  LOP3.LUT R2, R2, 0x7f800000, RZ, 0xfc, !PT ;  /* 0x7f80000002027812 */ /* 0x000fe200078efcff */
[----:B------:R-:W-:Y:S06]  /*1040*/  BRA `(.L_x_77) ;  /* 0x0000000000287947 */ /* 0x000fec0003800000 */
.L_x_75:
[----:B------:R-:W-:Y:S01]  /*1050*/  IMAD R2, R10, 0x800000, R2 ;  /* 0x008000000a027824 */ /* 0x000fe200078e0202 */
[----:B------:R-:W-:Y:S06]  /*1060*/  BRA `(.L_x_77) ;  /* 0x0000000000207947 */ /* 0x000fec0003800000 */
.L_x_74:
[----:B------:R-:W-:-:S04]  /*1070*/  LOP3.LUT R2, R3, 0x80000000, R7, 0x48, !PT ;  /* 0x8000000003027812 */ /* 0x000fc800078e4807 */
[----:B------:R-:W-:Y:S01]  /*1080*/  LOP3.LUT R2, R2, 0x7f800000, RZ, 0xfc, !PT ;  /* 0x7f80000002027812 */ /* 0x000fe200078efcff */
[----:B------:R-:W-:Y:S06]  /*1090*/  BRA `(.L_x_77) ;  /* 0x0000000000147947 */ /* 0x000fec0003800000 */
.L_x_73:
[----:B------:R-:W-:Y:S01]  /*10a0*/  LOP3.LUT R2, R3, 0x80000000, R7, 0x48, !PT ;  /* 0x8000000003027812 */ /* 0x000fe200078e4807 */
[----:B------:R-:W-:Y:S06]  /*10b0*/  BRA `(.L_x_77) ;  /* 0x00000000000c7947 */ /* 0x000fec0003800000 */
.L_x_72:
[----:B------:R-:W0:Y:S01]  /*10c0*/  MUFU.RSQ R2, -QNAN ;  /* 0xffc0000000027908 */ /* 0x000e220000001400 */
[----:B------:R-:W-:Y:S05]  /*10d0*/  BRA `(.L_x_77) ;  /* 0x0000000000047947 */ /* 0x000fea0003800000 */
.L_x_71:
[----:B------:R-:W-:-:S07]  /*10e0*/  FADD.FTZ R2, R0, R3 ;  /* 0x0000000300027221 */ /* 0x000fce0000010000 */
.L_x_77:
[----:B------:R-:W-:-:S04]  /*10f0*/  IMAD.MOV.U32 R9, RZ, RZ, 0x0 ;  /* 0x00000000ff097424 */ /* 0x000fc800078e00ff */
[----:B0-----:R-:W-:Y:S05]  /*1100*/  RET.REL.NODEC R8 `(_Z14lb_init_kernelPfS_S_S_S_S_S_S_S_iif) ;  /* 0xffffffec08bc7950 */ /* 0x001fea0003c3ffff */
.L_x_78:
        /* <DEDUP_REMOVED lines=15> */
.L_x_83:


//--------------------- .nv.shared.reserved.0     --------------------------
	.section	.nv.shared.reserved.0,"aw",@nobits
	.weak		__nv_reservedSMEM_offset_0_alias
	.size		__nv_reservedSMEM_offset_0_alias, 0, 64
	.other		__nv_reservedSMEM_offset_0_alias,@"STO_CUDA_RESERVED_SHARED STV_DEFAULT"
__nv_reservedSMEM_offset_0_alias:
	.zero		0
	.zero		64


//--------------------- .nv.constant0._Z20lb_relaxation_kernelPfS_S_S_S_S_S_S_S_PKfS1_S1_S1_S1_S1_S1_S1_S1_PKtiif --------------------------
	.section	.nv.constant0._Z20lb_relaxation_kernelPfS_S_S_S_S_S_S_S_PKfS1_S1_S1_S1_S1_S1_S1_S1_PKtiif,"a",@progbits
	.sectionflags	@""
	.align	4
.nv.constant0._Z20lb_relaxation_kernelPfS_S_S_S_S_S_S_S_PKfS1_S1_S1_S1_S1_S1_S1_S1_PKtiif:
	.zero		1060


//--------------------- .nv.constant0._Z20lb_bounceback_kernelPfS_S_S_S_S_S_S_S_PKfS1_S1_S1_S1_S1_S1_S1_S1_PKtii --------------------------
	.section	.nv.constant0._Z20lb_bounceback_kernelPfS_S_S_S_S_S_S_S_PKfS1_S1_S1_S1_S1_S1_S1_S1_PKtii,"a",@progbits
	.sectionflags	@""
	.align	4
.nv.constant0._Z20lb_bounceback_kernelPfS_S_S_S_S_S_S_S_PKfS1_S1_S1_S1_S1_S1_S1_S1_PKtii:
	.zero		1056


//--------------------- .nv.constant0._Z19lb_propagate_kernelPfS_S_S_S_S_S_S_S_S_S_S_S_S_S_S_S_S_ii --------------------------
	.section	.nv.constant0._Z19lb_propagate_kernelPfS_S_S_S_S_S_S_S_S_S_S_S_S_S_S_S_S_ii,"a",@progbits
	.sectionflags	@""
	.align	4
.nv.constant0._Z19lb_propagate_kernelPfS_S_S_S_S_S_S_S_S_S_S_S_S_S_S_S_S_ii:
	.zero		1048


//--------------------- .nv.constant0._Z22lb_redistribute_kernelPfS_S_S_S_S_S_S_S_PKtffii --------------------------
	.section	.nv.constant0._Z22lb_redistribute_kernelPfS_S_S_S_S_S_S_S_PKtffii,"a",@progbits
	.sectionflags	@""
	.align	4
.nv.constant0._Z22lb_redistribute_kernelPfS_S_S_S_S_S_S_S_PKtffii:
	.zero		992


//--------------------- .nv.constant0._Z14lb_init_kernelPfS_S_S_S_S_S_S_S_iif --------------------------
	.section	.nv.constant0._Z14lb_init_kernelPfS_S_S_S_S_S_S_S_iif,"a",@progbits
	.sectionflags	@""
	.align	4
.nv.constant0._Z14lb_init_kernelPfS_S_S_S_S_S_S_S_iif:
	.zero		980


//--------------------- SYMBOLS --------------------------

	.type		.nv.reservedSmem.offset0,@object
	.size		.nv.reservedSmem.offset0,0x4
